//
// Generated by NVIDIA NVVM Compiler
//
// Compiler Build ID: CL-36424714
// Cuda compilation tools, release 13.0, V13.0.88
// Based on NVVM 20.0.0
//

.version 9.0
.target sm_100
.address_size 64

	// .globl	_Z4initjP17curandStateXORWOW
.global .align 4 .b8 precalc_xorwow_matrix[102400];
.global .align 4 .b8 precalc_xorwow_offset_matrix[102400];
.global .align 4 .b8 mrg32k3aM1[2304];
.global .align 4 .b8 mrg32k3aM2[2304];
.global .align 4 .b8 mrg32k3aM1SubSeq[2016];
.global .align 4 .b8 mrg32k3aM2SubSeq[2016];
.global .align 4 .b8 mrg32k3aM1Seq[2304];
.global .align 4 .b8 mrg32k3aM2Seq[2304];
.const .align 8 .b8 __cr_lgamma_table[72];
.global .align 1 .b8 _ZN34_INTERNAL_d95f2b18_4_k_cu_f6a17bd14cuda3std3__45__cpo5beginE[1];
.global .align 1 .b8 _ZN34_INTERNAL_d95f2b18_4_k_cu_f6a17bd14cuda3std3__45__cpo3endE[1];
.global .align 1 .b8 _ZN34_INTERNAL_d95f2b18_4_k_cu_f6a17bd14cuda3std3__45__cpo6cbeginE[1];
.global .align 1 .b8 _ZN34_INTERNAL_d95f2b18_4_k_cu_f6a17bd14cuda3std3__45__cpo4cendE[1];
.global .align 1 .b8 _ZN34_INTERNAL_d95f2b18_4_k_cu_f6a17bd14cuda3std3__45__cpo6rbeginE[1];
.global .align 1 .b8 _ZN34_INTERNAL_d95f2b18_4_k_cu_f6a17bd14cuda3std3__45__cpo4rendE[1];
.global .align 1 .b8 _ZN34_INTERNAL_d95f2b18_4_k_cu_f6a17bd14cuda3std3__45__cpo7crbeginE[1];
.global .align 1 .b8 _ZN34_INTERNAL_d95f2b18_4_k_cu_f6a17bd14cuda3std3__45__cpo5crendE[1];
.global .align 1 .b8 _ZN34_INTERNAL_d95f2b18_4_k_cu_f6a17bd14cuda3std3__436_GLOBAL__N__d95f2b18_4_k_cu_f6a17bd16ignoreE[1];
.global .align 1 .b8 _ZN34_INTERNAL_d95f2b18_4_k_cu_f6a17bd14cuda3std3__419piecewise_constructE[1];
.global .align 1 .b8 _ZN34_INTERNAL_d95f2b18_4_k_cu_f6a17bd14cuda3std3__48in_placeE[1];
.global .align 1 .b8 _ZN34_INTERNAL_d95f2b18_4_k_cu_f6a17bd14cuda3std3__420unreachable_sentinelE[1];
.global .align 1 .b8 _ZN34_INTERNAL_d95f2b18_4_k_cu_f6a17bd14cuda3std3__47nulloptE[1];
.global .align 1 .b8 _ZN34_INTERNAL_d95f2b18_4_k_cu_f6a17bd14cuda3std3__48unexpectE[1];
.global .align 1 .b8 _ZN34_INTERNAL_d95f2b18_4_k_cu_f6a17bd14cuda3std6ranges3__45__cpo4swapE[1];
.global .align 1 .b8 _ZN34_INTERNAL_d95f2b18_4_k_cu_f6a17bd14cuda3std6ranges3__45__cpo9iter_moveE[1];
.global .align 1 .b8 _ZN34_INTERNAL_d95f2b18_4_k_cu_f6a17bd14cuda3std6ranges3__45__cpo5beginE[1];
.global .align 1 .b8 _ZN34_INTERNAL_d95f2b18_4_k_cu_f6a17bd14cuda3std6ranges3__45__cpo3endE[1];
.global .align 1 .b8 _ZN34_INTERNAL_d95f2b18_4_k_cu_f6a17bd14cuda3std6ranges3__45__cpo6cbeginE[1];
.global .align 1 .b8 _ZN34_INTERNAL_d95f2b18_4_k_cu_f6a17bd14cuda3std6ranges3__45__cpo4cendE[1];
.global .align 1 .b8 _ZN34_INTERNAL_d95f2b18_4_k_cu_f6a17bd14cuda3std6ranges3__45__cpo7advanceE[1];
.global .align 1 .b8 _ZN34_INTERNAL_d95f2b18_4_k_cu_f6a17bd14cuda3std6ranges3__45__cpo9iter_swapE[1];
.global .align 1 .b8 _ZN34_INTERNAL_d95f2b18_4_k_cu_f6a17bd14cuda3std6ranges3__45__cpo4nextE[1];
.global .align 1 .b8 _ZN34_INTERNAL_d95f2b18_4_k_cu_f6a17bd14cuda3std6ranges3__45__cpo4prevE[1];
.global .align 1 .b8 _ZN34_INTERNAL_d95f2b18_4_k_cu_f6a17bd14cuda3std6ranges3__45__cpo4dataE[1];
.global .align 1 .b8 _ZN34_INTERNAL_d95f2b18_4_k_cu_f6a17bd14cuda3std6ranges3__45__cpo5cdataE[1];
.global .align 1 .b8 _ZN34_INTERNAL_d95f2b18_4_k_cu_f6a17bd14cuda3std6ranges3__45__cpo4sizeE[1];
.global .align 1 .b8 _ZN34_INTERNAL_d95f2b18_4_k_cu_f6a17bd14cuda3std6ranges3__45__cpo5ssizeE[1];
.global .align 1 .b8 _ZN34_INTERNAL_d95f2b18_4_k_cu_f6a17bd14cuda3std6ranges3__45__cpo8distanceE[1];
.global .align 1 .b8 _ZN34_INTERNAL_d95f2b18_4_k_cu_f6a17bd16thrust24THRUST_300001_SM_1000_NS8cuda_cub3parE[1];
.global .align 1 .b8 _ZN34_INTERNAL_d95f2b18_4_k_cu_f6a17bd16thrust24THRUST_300001_SM_1000_NS8cuda_cub10par_nosyncE[1];
.global .align 1 .b8 _ZN34_INTERNAL_d95f2b18_4_k_cu_f6a17bd16thrust24THRUST_300001_SM_1000_NS6system6detail10sequential3seqE[1];
.global .align 1 .b8 _ZN34_INTERNAL_d95f2b18_4_k_cu_f6a17bd16thrust24THRUST_300001_SM_1000_NS12placeholders2_1E[1];
.global .align 1 .b8 _ZN34_INTERNAL_d95f2b18_4_k_cu_f6a17bd16thrust24THRUST_300001_SM_1000_NS12placeholders2_2E[1];
.global .align 1 .b8 _ZN34_INTERNAL_d95f2b18_4_k_cu_f6a17bd16thrust24THRUST_300001_SM_1000_NS12placeholders2_3E[1];
.global .align 1 .b8 _ZN34_INTERNAL_d95f2b18_4_k_cu_f6a17bd16thrust24THRUST_300001_SM_1000_NS12placeholders2_4E[1];
.global .align 1 .b8 _ZN34_INTERNAL_d95f2b18_4_k_cu_f6a17bd16thrust24THRUST_300001_SM_1000_NS12placeholders2_5E[1];
.global .align 1 .b8 _ZN34_INTERNAL_d95f2b18_4_k_cu_f6a17bd16thrust24THRUST_300001_SM_1000_NS12placeholders2_6E[1];
.global .align 1 .b8 _ZN34_INTERNAL_d95f2b18_4_k_cu_f6a17bd16thrust24THRUST_300001_SM_1000_NS12placeholders2_7E[1];
.global .align 1 .b8 _ZN34_INTERNAL_d95f2b18_4_k_cu_f6a17bd16thrust24THRUST_300001_SM_1000_NS12placeholders2_8E[1];
.global .align 1 .b8 _ZN34_INTERNAL_d95f2b18_4_k_cu_f6a17bd16thrust24THRUST_300001_SM_1000_NS12placeholders2_9E[1];
.global .align 1 .b8 _ZN34_INTERNAL_d95f2b18_4_k_cu_f6a17bd16thrust24THRUST_300001_SM_1000_NS12placeholders3_10E[1];
.global .align 1 .b8 _ZN34_INTERNAL_d95f2b18_4_k_cu_f6a17bd16thrust24THRUST_300001_SM_1000_NS3seqE[1];

.visible .entry _Z4initjP17curandStateXORWOW(
	.param .u32 _Z4initjP17curandStateXORWOW_param_0,
	.param .u64 .ptr .align 1 _Z4initjP17curandStateXORWOW_param_1
)
{
	.reg .pred 	%p<24>;
	.reg .b32 	%r<406>;
	.reg .b64 	%rd<18>;

	ld.param.u32 	%r182, [_Z4initjP17curandStateXORWOW_param_0];
	ld.param.u64 	%rd8, [_Z4initjP17curandStateXORWOW_param_1];
	cvta.to.global.u64 	%rd9, %rd8;
	mov.u32 	%r183, %ctaid.x;
	cvt.u64.u32 	%rd17, %r183;
	mul.wide.u32 	%rd10, %r183, 48;
	add.s64 	%rd2, %rd9, %rd10;
	xor.b32  	%r184, %r182, -1429050551;
	mul.lo.s32 	%r185, %r184, 1099087573;
	add.s32 	%r186, %r185, -638133224;
	add.s32 	%r187, %r185, 123456789;
	st.global.v2.u32 	[%rd2], {%r186, %r187};
	xor.b32  	%r188, %r185, 362436069;
	mov.b32 	%r189, -123459836;
	st.global.v2.u32 	[%rd2+8], {%r188, %r189};
	add.s32 	%r190, %r185, 5783321;
	mov.b32 	%r191, -589760388;
	st.global.v2.u32 	[%rd2+16], {%r191, %r190};
	setp.eq.s32 	%p1, %r183, 0;
	@%p1 bra 	$L__BB0_42;
	mov.b32 	%r312, 0;
	mov.u64 	%rd12, precalc_xorwow_matrix;
$L__BB0_2:
	and.b64  	%rd4, %rd17, 3;
	setp.eq.s64 	%p2, %rd4, 0;
	@%p2 bra 	$L__BB0_41;
	mul.wide.u32 	%rd11, %r312, 3200;
	add.s64 	%rd5, %rd12, %rd11;
	cvt.u32.u64 	%r2, %rd4;
	mov.b32 	%r313, 0;
$L__BB0_4:
	mov.b32 	%r326, 0;
	mov.u32 	%r327, %r326;
	mov.u32 	%r328, %r326;
	mov.u32 	%r329, %r326;
	mov.u32 	%r330, %r326;
	mov.u32 	%r319, %r326;
$L__BB0_5:
	mul.wide.u32 	%rd13, %r319, 4;
	add.s64 	%rd14, %rd2, %rd13;
	ld.global.u32 	%r10, [%rd14+4];
	shl.b32 	%r11, %r319, 5;
	mov.b32 	%r325, 0;
$L__BB0_6:
	.pragma "nounroll";
	shr.u32 	%r196, %r10, %r325;
	and.b32  	%r197, %r196, 1;
	setp.eq.b32 	%p3, %r197, 1;
	not.pred 	%p4, %p3;
	add.s32 	%r198, %r11, %r325;
	mul.lo.s32 	%r199, %r198, 5;
	mul.wide.u32 	%rd15, %r199, 4;
	add.s64 	%rd6, %rd5, %rd15;
	@%p4 bra 	$L__BB0_8;
	ld.global.u32 	%r200, [%rd6];
	xor.b32  	%r330, %r330, %r200;
	ld.global.u32 	%r201, [%rd6+4];
	xor.b32  	%r329, %r329, %r201;
	ld.global.u32 	%r202, [%rd6+8];
	xor.b32  	%r328, %r328, %r202;
	ld.global.u32 	%r203, [%rd6+12];
	xor.b32  	%r327, %r327, %r203;
	ld.global.u32 	%r204, [%rd6+16];
	xor.b32  	%r326, %r326, %r204;
$L__BB0_8:
	and.b32  	%r206, %r196, 2;
	setp.eq.s32 	%p5, %r206, 0;
	@%p5 bra 	$L__BB0_10;
	ld.global.u32 	%r207, [%rd6+20];
	xor.b32  	%r330, %r330, %r207;
	ld.global.u32 	%r208, [%rd6+24];
	xor.b32  	%r329, %r329, %r208;
	ld.global.u32 	%r209, [%rd6+28];
	xor.b32  	%r328, %r328, %r209;
	ld.global.u32 	%r210, [%rd6+32];
	xor.b32  	%r327, %r327, %r210;
	ld.global.u32 	%r211, [%rd6+36];
	xor.b32  	%r326, %r326, %r211;
$L__BB0_10:
	and.b32  	%r213, %r196, 4;
	setp.eq.s32 	%p6, %r213, 0;
	@%p6 bra 	$L__BB0_12;
	ld.global.u32 	%r214, [%rd6+40];
	xor.b32  	%r330, %r330, %r214;
	ld.global.u32 	%r215, [%rd6+44];
	xor.b32  	%r329, %r329, %r215;
	ld.global.u32 	%r216, [%rd6+48];
	xor.b32  	%r328, %r328, %r216;
	ld.global.u32 	%r217, [%rd6+52];
	xor.b32  	%r327, %r327, %r217;
	ld.global.u32 	%r218, [%rd6+56];
	xor.b32  	%r326, %r326, %r218;
$L__BB0_12:
	and.b32  	%r220, %r196, 8;
	setp.eq.s32 	%p7, %r220, 0;
	@%p7 bra 	$L__BB0_14;
	ld.global.u32 	%r221, [%rd6+60];
	xor.b32  	%r330, %r330, %r221;
	ld.global.u32 	%r222, [%rd6+64];
	xor.b32  	%r329, %r329, %r222;
	ld.global.u32 	%r223, [%rd6+68];
	xor.b32  	%r328, %r328, %r223;
	ld.global.u32 	%r224, [%rd6+72];
	xor.b32  	%r327, %r327, %r224;
	ld.global.u32 	%r225, [%rd6+76];
	xor.b32  	%r326, %r326, %r225;
$L__BB0_14:
	and.b32  	%r227, %r196, 16;
	setp.eq.s32 	%p8, %r227, 0;
	@%p8 bra 	$L__BB0_16;
	ld.global.u32 	%r228, [%rd6+80];
	xor.b32  	%r330, %r330, %r228;
	ld.global.u32 	%r229, [%rd6+84];
	xor.b32  	%r329, %r329, %r229;
	ld.global.u32 	%r230, [%rd6+88];
	xor.b32  	%r328, %r328, %r230;
	ld.global.u32 	%r231, [%rd6+92];
	xor.b32  	%r327, %r327, %r231;
	ld.global.u32 	%r232, [%rd6+96];
	xor.b32  	%r326, %r326, %r232;
$L__BB0_16:
	and.b32  	%r234, %r196, 32;
	setp.eq.s32 	%p9, %r234, 0;
	@%p9 bra 	$L__BB0_18;
	ld.global.u32 	%r235, [%rd6+100];
	xor.b32  	%r330, %r330, %r235;
	ld.global.u32 	%r236, [%rd6+104];
	xor.b32  	%r329, %r329, %r236;
	ld.global.u32 	%r237, [%rd6+108];
	xor.b32  	%r328, %r328, %r237;
	ld.global.u32 	%r238, [%rd6+112];
	xor.b32  	%r327, %r327, %r238;
	ld.global.u32 	%r239, [%rd6+116];
	xor.b32  	%r326, %r326, %r239;
$L__BB0_18:
	and.b32  	%r241, %r196, 64;
	setp.eq.s32 	%p10, %r241, 0;
	@%p10 bra 	$L__BB0_20;
	ld.global.u32 	%r242, [%rd6+120];
	xor.b32  	%r330, %r330, %r242;
	ld.global.u32 	%r243, [%rd6+124];
	xor.b32  	%r329, %r329, %r243;
	ld.global.u32 	%r244, [%rd6+128];
	xor.b32  	%r328, %r328, %r244;
	ld.global.u32 	%r245, [%rd6+132];
	xor.b32  	%r327, %r327, %r245;
	ld.global.u32 	%r246, [%rd6+136];
	xor.b32  	%r326, %r326, %r246;
$L__BB0_20:
	and.b32  	%r248, %r196, 128;
	setp.eq.s32 	%p11, %r248, 0;
	@%p11 bra 	$L__BB0_22;
	ld.global.u32 	%r249, [%rd6+140];
	xor.b32  	%r330, %r330, %r249;
	ld.global.u32 	%r250, [%rd6+144];
	xor.b32  	%r329, %r329, %r250;
	ld.global.u32 	%r251, [%rd6+148];
	xor.b32  	%r328, %r328, %r251;
	ld.global.u32 	%r252, [%rd6+152];
	xor.b32  	%r327, %r327, %r252;
	ld.global.u32 	%r253, [%rd6+156];
	xor.b32  	%r326, %r326, %r253;
$L__BB0_22:
	and.b32  	%r255, %r196, 256;
	setp.eq.s32 	%p12, %r255, 0;
	@%p12 bra 	$L__BB0_24;
	ld.global.u32 	%r256, [%rd6+160];
	xor.b32  	%r330, %r330, %r256;
	ld.global.u32 	%r257, [%rd6+164];
	xor.b32  	%r329, %r329, %r257;
	ld.global.u32 	%r258, [%rd6+168];
	xor.b32  	%r328, %r328, %r258;
	ld.global.u32 	%r259, [%rd6+172];
	xor.b32  	%r327, %r327, %r259;
	ld.global.u32 	%r260, [%rd6+176];
	xor.b32  	%r326, %r326, %r260;
$L__BB0_24:
	and.b32  	%r262, %r196, 512;
	setp.eq.s32 	%p13, %r262, 0;
	@%p13 bra 	$L__BB0_26;
	ld.global.u32 	%r263, [%rd6+180];
	xor.b32  	%r330, %r330, %r263;
	ld.global.u32 	%r264, [%rd6+184];
	xor.b32  	%r329, %r329, %r264;
	ld.global.u32 	%r265, [%rd6+188];
	xor.b32  	%r328, %r328, %r265;
	ld.global.u32 	%r266, [%rd6+192];
	xor.b32  	%r327, %r327, %r266;
	ld.global.u32 	%r267, [%rd6+196];
	xor.b32  	%r326, %r326, %r267;
$L__BB0_26:
	and.b32  	%r269, %r196, 1024;
	setp.eq.s32 	%p14, %r269, 0;
	@%p14 bra 	$L__BB0_28;
	ld.global.u32 	%r270, [%rd6+200];
	xor.b32  	%r330, %r330, %r270;
	ld.global.u32 	%r271, [%rd6+204];
	xor.b32  	%r329, %r329, %r271;
	ld.global.u32 	%r272, [%rd6+208];
	xor.b32  	%r328, %r328, %r272;
	ld.global.u32 	%r273, [%rd6+212];
	xor.b32  	%r327, %r327, %r273;
	ld.global.u32 	%r274, [%rd6+216];
	xor.b32  	%r326, %r326, %r274;
$L__BB0_28:
	and.b32  	%r276, %r196, 2048;
	setp.eq.s32 	%p15, %r276, 0;
	@%p15 bra 	$L__BB0_30;
	ld.global.u32 	%r277, [%rd6+220];
	xor.b32  	%r330, %r330, %r277;
	ld.global.u32 	%r278, [%rd6+224];
	xor.b32  	%r329, %r329, %r278;
	ld.global.u32 	%r279, [%rd6+228];
	xor.b32  	%r328, %r328, %r279;
	ld.global.u32 	%r280, [%rd6+232];
	xor.b32  	%r327, %r327, %r280;
	ld.global.u32 	%r281, [%rd6+236];
	xor.b32  	%r326, %r326, %r281;
$L__BB0_30:
	and.b32  	%r283, %r196, 4096;
	setp.eq.s32 	%p16, %r283, 0;
	@%p16 bra 	$L__BB0_32;
	ld.global.u32 	%r284, [%rd6+240];
	xor.b32  	%r330, %r330, %r284;
	ld.global.u32 	%r285, [%rd6+244];
	xor.b32  	%r329, %r329, %r285;
	ld.global.u32 	%r286, [%rd6+248];
	xor.b32  	%r328, %r328, %r286;
	ld.global.u32 	%r287, [%rd6+252];
	xor.b32  	%r327, %r327, %r287;
	ld.global.u32 	%r288, [%rd6+256];
	xor.b32  	%r326, %r326, %r288;
$L__BB0_32:
	and.b32  	%r290, %r196, 8192;
	setp.eq.s32 	%p17, %r290, 0;
	@%p17 bra 	$L__BB0_34;
	ld.global.u32 	%r291, [%rd6+260];
	xor.b32  	%r330, %r330, %r291;
	ld.global.u32 	%r292, [%rd6+264];
	xor.b32  	%r329, %r329, %r292;
	ld.global.u32 	%r293, [%rd6+268];
	xor.b32  	%r328, %r328, %r293;
	ld.global.u32 	%r294, [%rd6+272];
	xor.b32  	%r327, %r327, %r294;
	ld.global.u32 	%r295, [%rd6+276];
	xor.b32  	%r326, %r326, %r295;
$L__BB0_34:
	and.b32  	%r297, %r196, 16384;
	setp.eq.s32 	%p18, %r297, 0;
	@%p18 bra 	$L__BB0_36;
	ld.global.u32 	%r298, [%rd6+280];
	xor.b32  	%r330, %r330, %r298;
	ld.global.u32 	%r299, [%rd6+284];
	xor.b32  	%r329, %r329, %r299;
	ld.global.u32 	%r300, [%rd6+288];
	xor.b32  	%r328, %r328, %r300;
	ld.global.u32 	%r301, [%rd6+292];
	xor.b32  	%r327, %r327, %r301;
	ld.global.u32 	%r302, [%rd6+296];
	xor.b32  	%r326, %r326, %r302;
$L__BB0_36:
	and.b32  	%r304, %r196, 32768;
	setp.eq.s32 	%p19, %r304, 0;
	@%p19 bra 	$L__BB0_38;
	ld.global.u32 	%r305, [%rd6+300];
	xor.b32  	%r330, %r330, %r305;
	ld.global.u32 	%r306, [%rd6+304];
	xor.b32  	%r329, %r329, %r306;
	ld.global.u32 	%r307, [%rd6+308];
	xor.b32  	%r328, %r328, %r307;
	ld.global.u32 	%r308, [%rd6+312];
	xor.b32  	%r327, %r327, %r308;
	ld.global.u32 	%r309, [%rd6+316];
	xor.b32  	%r326, %r326, %r309;
$L__BB0_38:
	add.s32 	%r325, %r325, 16;
	setp.ne.s32 	%p20, %r325, 32;
	@%p20 bra 	$L__BB0_6;
	mad.lo.s32 	%r310, %r319, -31, %r11;
	add.s32 	%r319, %r310, 1;
	setp.ne.s32 	%p21, %r319, 5;
	@%p21 bra 	$L__BB0_5;
	st.global.u32 	[%rd2+4], %r330;
	st.global.u32 	[%rd2+8], %r329;
	st.global.u32 	[%rd2+12], %r328;
	st.global.u32 	[%rd2+16], %r327;
	st.global.u32 	[%rd2+20], %r326;
	add.s32 	%r313, %r313, 1;
	setp.lt.u32 	%p22, %r313, %r2;
	@%p22 bra 	$L__BB0_4;
$L__BB0_41:
	shr.u64 	%rd7, %rd17, 2;
	add.s32 	%r312, %r312, 1;
	setp.gt.u64 	%p23, %rd17, 3;
	mov.u64 	%rd17, %rd7;
	@%p23 bra 	$L__BB0_2;
$L__BB0_42:
	mov.b32 	%r311, 0;
	st.global.v2.u32 	[%rd2+24], {%r311, %r311};
	st.global.u32 	[%rd2+32], %r311;
	mov.b64 	%rd16, 0;
	st.global.u64 	[%rd2+40], %rd16;
	ret;

}
	// .globl	_Z7randomsP17curandStateXORWOWPf
.visible .entry _Z7randomsP17curandStateXORWOWPf(
	.param .u64 .ptr .align 1 _Z7randomsP17curandStateXORWOWPf_param_0,
	.param .u64 .ptr .align 1 _Z7randomsP17curandStateXORWOWPf_param_1
)
{
	.reg .b32 	%r<17>;
	.reg .b32 	%f<3>;
	.reg .b64 	%rd<9>;

	ld.param.u64 	%rd1, [_Z7randomsP17curandStateXORWOWPf_param_0];
	ld.param.u64 	%rd2, [_Z7randomsP17curandStateXORWOWPf_param_1];
	cvta.to.global.u64 	%rd3, %rd2;
	cvta.to.global.u64 	%rd4, %rd1;
	mov.u32 	%r1, %ctaid.x;
	mul.wide.u32 	%rd5, %r1, 48;
	add.s64 	%rd6, %rd4, %rd5;
	ld.global.v2.u32 	{%r2, %r3}, [%rd6];
	shr.u32 	%r4, %r3, 2;
	xor.b32  	%r5, %r4, %r3;
	ld.global.v2.u32 	{%r6, %r7}, [%rd6+8];
	ld.global.v2.u32 	{%r8, %r9}, [%rd6+16];
	st.global.v2.u32 	[%rd6+8], {%r7, %r8};
	shl.b32 	%r10, %r9, 4;
	shl.b32 	%r11, %r5, 1;
	xor.b32  	%r12, %r11, %r10;
	xor.b32  	%r13, %r12, %r5;
	xor.b32  	%r14, %r13, %r9;
	st.global.v2.u32 	[%rd6+16], {%r9, %r14};
	add.s32 	%r15, %r2, 362437;
	st.global.v2.u32 	[%rd6], {%r15, %r6};
	add.s32 	%r16, %r14, %r15;
	cvt.rn.f32.u32 	%f1, %r16;
	fma.rn.f32 	%f2, %f1, 0f2F800000, 0f2F000000;
	mul.wide.u32 	%rd7, %r1, 4;
	add.s64 	%rd8, %rd3, %rd7;
	st.global.f32 	[%rd8], %f2;
	ret;

}
	// .globl	_Z16binary_search_idPyPfS0_jy
.visible .entry _Z16binary_search_idPyPfS0_jy(
	.param .u64 .ptr .align 1 _Z16binary_search_idPyPfS0_jy_param_0,
	.param .u64 .ptr .align 1 _Z16binary_search_idPyPfS0_jy_param_1,
	.param .u64 .ptr .align 1 _Z16binary_search_idPyPfS0_jy_param_2,
	.param .u32 _Z16binary_search_idPyPfS0_jy_param_3,
	.param .u64 _Z16binary_search_idPyPfS0_jy_param_4
)
{
	.reg .pred 	%p<5>;
	.reg .b32 	%r<20>;
	.reg .b32 	%f<3>;
	.reg .b64 	%rd<15>;

	ld.param.u64 	%rd2, [_Z16binary_search_idPyPfS0_jy_param_0];
	ld.param.u64 	%rd3, [_Z16binary_search_idPyPfS0_jy_param_1];
	ld.param.u64 	%rd4, [_Z16binary_search_idPyPfS0_jy_param_2];
	ld.param.u32 	%r8, [_Z16binary_search_idPyPfS0_jy_param_3];
	ld.param.u64 	%rd5, [_Z16binary_search_idPyPfS0_jy_param_4];
	mov.u32 	%r9, %ctaid.x;
	mov.u32 	%r10, %ntid.x;
	mov.u32 	%r11, %tid.x;
	mad.lo.s32 	%r1, %r9, %r10, %r11;
	setp.ge.u32 	%p1, %r1, %r8;
	@%p1 bra 	$L__BB2_5;
	cvta.to.global.u64 	%rd6, %rd3;
	cvt.u32.u64 	%r12, %rd5;
	add.s32 	%r19, %r12, -1;
	mul.wide.s32 	%rd7, %r1, 4;
	add.s64 	%rd8, %rd6, %rd7;
	ld.global.f32 	%f1, [%rd8];
	setp.lt.s32 	%p2, %r19, 1;
	@%p2 bra 	$L__BB2_4;
	cvta.to.global.u64 	%rd1, %rd4;
	mov.b32 	%r18, 0;
$L__BB2_3:
	add.s32 	%r14, %r19, %r18;
	shr.u32 	%r15, %r14, 1;
	mul.wide.u32 	%rd9, %r15, 4;
	add.s64 	%rd10, %rd1, %rd9;
	ld.global.f32 	%f2, [%rd10];
	setp.lt.f32 	%p3, %f2, %f1;
	add.s32 	%r16, %r15, 1;
	selp.b32 	%r18, %r16, %r18, %p3;
	selp.b32 	%r19, %r19, %r15, %p3;
	setp.lt.s32 	%p4, %r18, %r19;
	@%p4 bra 	$L__BB2_3;
$L__BB2_4:
	cvt.s64.s32 	%rd11, %r19;
	cvta.to.global.u64 	%rd12, %rd2;
	mul.wide.s32 	%rd13, %r1, 8;
	add.s64 	%rd14, %rd12, %rd13;
	st.global.u64 	[%rd14], %rd11;
$L__BB2_5:
	ret;

}
	// .globl	_ZN3cub18CUB_300001_SM_10006detail11EmptyKernelIvEEvv
.visible .entry _ZN3cub18CUB_300001_SM_10006detail11EmptyKernelIvEEvv()
{


	ret;

}


// ===== COMPILED SASS (sm_100) =====

	.target	sm_100

	.elftype	@"ET_EXEC"


//--------------------- .note.nv.tkinfo           --------------------------
	.section	.note.nv.tkinfo,"",@"SHT_NOTE"
	.sectionflags	@"SHF_NOTE_NV_TKINFO"
	.tkinfo
        /*0018*/ 	.word	0x00000002
        /*0030*/ 	.string	""
        /*0030*/ 	.string	"ptxas"
        /*0030*/ 	.string	"Cuda compilation tools, release 13.0, V13.0.88"
        /*0030*/ 	.string	"Build cuda_13.0.r13.0/compiler.36424714_0"
        /*0030*/ 	.string	"-arch sm_100 -m 64 "



//--------------------- .note.nv.cuinfo           --------------------------
	.section	.note.nv.cuinfo,"",@"SHT_NOTE"
	.sectionflags	@"SHF_NOTE_NV_CUINFO"
        /*0018*/ 	.short	0x0002
        /*001a*/ 	.short	0x0064
        /*001c*/ 	.short	0x0082
	.zero		2


//--------------------- .nv.info                  --------------------------
	.section	.nv.info,"",@"SHT_CUDA_INFO"
	.align	4


	//----- nvinfo : EIATTR_REGCOUNT
	.align		4
        /*0000*/ 	.byte	0x04, 0x2f
        /*0002*/ 	.short	(.L_53 - .L_52)
	.align		4
.L_52:
        /*0004*/ 	.word	index@(_Z4initjP17curandStateXORWOW)
        /*0008*/ 	.word	0x00000020


	//----- nvinfo : EIATTR_FRAME_SIZE
	.align		4
.L_53:
        /*000c*/ 	.byte	0x04, 0x11
        /*000e*/ 	.short	(.L_55 - .L_54)
	.align		4
.L_54:
        /*0010*/ 	.word	index@(_Z4initjP17curandStateXORWOW)
        /*0014*/ 	.word	0x00000000


	//----- nvinfo : EIATTR_REGCOUNT
	.align		4
.L_55:
        /*0018*/ 	.byte	0x04, 0x2f
        /*001a*/ 	.short	(.L_57 - .L_56)
	.align		4
.L_56:
        /*001c*/ 	.word	index@(_Z7randomsP17curandStateXORWOWPf)
        /*0020*/ 	.word	0x00000016


	//----- nvinfo : EIATTR_FRAME_SIZE
	.align		4
.L_57:
        /*0024*/ 	.byte	0x04, 0x11
        /*0026*/ 	.short	(.L_59 - .L_58)
	.align		4
.L_58:
        /*0028*/ 	.word	index@(_Z7randomsP17curandStateXORWOWPf)
        /*002c*/ 	.word	0x00000000


	//----- nvinfo : EIATTR_REGCOUNT
	.align		4
.L_59:
        /*0030*/ 	.byte	0x04, 0x2f
        /*0032*/ 	.short	(.L_61 - .L_60)
	.align		4
.L_60:
        /*0034*/ 	.word	index@(_Z16binary_search_idPyPfS0_jy)
        /*0038*/ 	.word	0x0000000e


	//----- nvinfo : EIATTR_FRAME_SIZE
	.align		4
.L_61:
        /*003c*/ 	.byte	0x04, 0x11
        /*003e*/ 	.short	(.L_63 - .L_62)
	.align		4
.L_62:
        /*0040*/ 	.word	index@(_Z16binary_search_idPyPfS0_jy)
        /*0044*/ 	.word	0x00000000


	//----- nvinfo : EIATTR_REGCOUNT
	.align		4
.L_63:
        /*0048*/ 	.byte	0x04, 0x2f
        /*004a*/ 	.short	(.L_65 - .L_64)
	.align		4
.L_64:
        /*004c*/ 	.word	index@(_ZN3cub18CUB_300001_SM_10006detail11EmptyKernelIvEEvv)
        /*0050*/ 	.word	0x00000004


	//----- nvinfo : EIATTR_FRAME_SIZE
	.align		4
.L_65:
        /*0054*/ 	.byte	0x04, 0x11
        /*0056*/ 	.short	(.L_67 - .L_66)
	.align		4
.L_66:
        /*0058*/ 	.word	index@(_ZN3cub18CUB_300001_SM_10006detail11EmptyKernelIvEEvv)
        /*005c*/ 	.word	0x00000000


	//----- nvinfo : EIATTR_MIN_STACK_SIZE
	.align		4
.L_67:
        /*0060*/ 	.byte	0x04, 0x12
        /*0062*/ 	.short	(.L_69 - .L_68)
	.align		4
.L_68:
        /*0064*/ 	.word	index@(_ZN3cub18CUB_300001_SM_10006detail11EmptyKernelIvEEvv)
        /*0068*/ 	.word	0x00000000


	//----- nvinfo : EIATTR_MIN_STACK_SIZE
	.align		4
.L_69:
        /*006c*/ 	.byte	0x04, 0x12
        /*006e*/ 	.short	(.L_71 - .L_70)
	.align		4
.L_70:
        /*0070*/ 	.word	index@(_Z16binary_search_idPyPfS0_jy)
        /*0074*/ 	.word	0x00000000


	//----- nvinfo : EIATTR_MIN_STACK_SIZE
	.align		4
.L_71:
        /*0078*/ 	.byte	0x04, 0x12
        /*007a*/ 	.short	(.L_73 - .L_72)
	.align		4
.L_72:
        /*007c*/ 	.word	index@(_Z7randomsP17curandStateXORWOWPf)
        /*0080*/ 	.word	0x00000000


	//----- nvinfo : EIATTR_MIN_STACK_SIZE
	.align		4
.L_73:
        /*0084*/ 	.byte	0x04, 0x12
        /*0086*/ 	.short	(.L_75 - .L_74)
	.align		4
.L_74:
        /*0088*/ 	.word	index@(_Z4initjP17curandStateXORWOW)
        /*008c*/ 	.word	0x00000000
.L_75:


//--------------------- .nv.compat                --------------------------
	.section	.nv.compat,"",@"SHT_CUDA_COMPAT_INFO"
	.align	4
        /*0000*/ 	.byte	0x02, 0x09, 0x00, 0x00, 0x02, 0x02, 0x01, 0x00, 0x02, 0x05, 0x05, 0x00, 0x03, 0x07, 0x01, 0x01
        /*0010*/ 	.byte	0x02, 0x03, 0x00, 0x00, 0x02, 0x06, 0x01, 0x00, 0x04, 0x0b, 0x08, 0x00, 0x09, 0x00, 0x00, 0x00
        /*0020*/ 	.byte	0x00, 0x00, 0x00, 0x00


//--------------------- .nv.info._ZN3cub18CUB_300001_SM_10006detail11EmptyKernelIvEEvv --------------------------
	.section	.nv.info._ZN3cub18CUB_300001_SM_10006detail11EmptyKernelIvEEvv,"",@"SHT_CUDA_INFO"
	.sectionflags	@""
	.align	4


	//----- nvinfo : EIATTR_CUDA_API_VERSION
	.align		4
        /*0000*/ 	.byte	0x04, 0x37
        /*0002*/ 	.short	(.L_77 - .L_76)
.L_76:
        /*0004*/ 	.word	0x00000082


	//----- nvinfo : EIATTR_SPARSE_MMA_MASK
	.align		4
.L_77:
        /*0008*/ 	.byte	0x03, 0x50
        /*000a*/ 	.short	0x0000


	//----- nvinfo : EIATTR_MAXREG_COUNT
	.align		4
        /*000c*/ 	.byte	0x03, 0x1b
        /*000e*/ 	.short	0x00ff


	//----- nvinfo : EIATTR_MERCURY_ISA_VERSION
	.align		4
        /*0010*/ 	.byte	0x03, 0x5f
        /*0012*/ 	.short	0x0101


	//----- nvinfo : EIATTR_VRC_CTA_INIT_COUNT
	.align		4
        /*0014*/ 	.byte	0x02, 0x4a
	.zero		1
	.zero		1


	//----- nvinfo : EIATTR_EXIT_INSTR_OFFSETS
	.align		4
        /*0018*/ 	.byte	0x04, 0x1c
        /*001a*/ 	.short	(.L_79 - .L_78)


	//   ....[0]....
.L_78:
        /*001c*/ 	.word	0x00000010


	//----- nvinfo : EIATTR_SW_WAR
	.align		4
.L_79:
        /*0020*/ 	.byte	0x04, 0x36
        /*0022*/ 	.short	(.L_81 - .L_80)
.L_80:
        /*0024*/ 	.word	0x00000008
.L_81:


//--------------------- .nv.info._Z16binary_search_idPyPfS0_jy --------------------------
	.section	.nv.info._Z16binary_search_idPyPfS0_jy,"",@"SHT_CUDA_INFO"
	.sectionflags	@""
	.align	4


	//----- nvinfo : EIATTR_CUDA_API_VERSION
	.align		4
        /*0000*/ 	.byte	0x04, 0x37
        /*0002*/ 	.short	(.L_83 - .L_82)
.L_82:
        /*0004*/ 	.word	0x00000082


	//----- nvinfo : EIATTR_KPARAM_INFO
	.align		4
.L_83:
        /*0008*/ 	.byte	0x04, 0x17
        /*000a*/ 	.short	(.L_85 - .L_84)
.L_84:
        /*000c*/ 	.word	0x00000000
        /*0010*/ 	.short	0x0004
        /*0012*/ 	.short	0x0020
        /*0014*/ 	.byte	0x00, 0xf0, 0x21, 0x00


	//----- nvinfo : EIATTR_KPARAM_INFO
	.align		4
.L_85:
        /*0018*/ 	.byte	0x04, 0x17
        /*001a*/ 	.short	(.L_87 - .L_86)
.L_86:
        /*001c*/ 	.word	0x00000000
        /*0020*/ 	.short	0x0003
        /*0022*/ 	.short	0x0018
        /*0024*/ 	.byte	0x00, 0xf0, 0x11, 0x00


	//----- nvinfo : EIATTR_KPARAM_INFO
	.align		4
.L_87:
        /*0028*/ 	.byte	0x04, 0x17
        /*002a*/ 	.short	(.L_89 - .L_88)
.L_88:
        /*002c*/ 	.word	0x00000000
        /*0030*/ 	.short	0x0002
        /*0032*/ 	.short	0x0010
        /*0034*/ 	.byte	0x00, 0xf5, 0x21, 0x00


	//----- nvinfo : EIATTR_KPARAM_INFO
	.align		4
.L_89:
        /*0038*/ 	.byte	0x04, 0x17
        /*003a*/ 	.short	(.L_91 - .L_90)
.L_90:
        /*003c*/ 	.word	0x00000000
        /*0040*/ 	.short	0x0001
        /*0042*/ 	.short	0x0008
        /*0044*/ 	.byte	0x00, 0xf5, 0x21, 0x00


	//----- nvinfo : EIATTR_KPARAM_INFO
	.align		4
.L_91:
        /*0048*/ 	.byte	0x04, 0x17
        /*004a*/ 	.short	(.L_93 - .L_92)
.L_92:
        /*004c*/ 	.word	0x00000000
        /*0050*/ 	.short	0x0000
        /*0052*/ 	.short	0x0000
        /*0054*/ 	.byte	0x00, 0xf5, 0x21, 0x00


	//----- nvinfo : EIATTR_SPARSE_MMA_MASK
	.align		4
.L_93:
        /*0058*/ 	.byte	0x03, 0x50
        /*005a*/ 	.short	0x0000


	//----- nvinfo : EIATTR_MAXREG_COUNT
	.align		4
        /*005c*/ 	.byte	0x03, 0x1b
        /*005e*/ 	.short	0x00ff


	//----- nvinfo : EIATTR_MERCURY_ISA_VERSION
	.align		4
        /*0060*/ 	.byte	0x03, 0x5f
        /*0062*/ 	.short	0x0101


	//----- nvinfo : EIATTR_VRC_CTA_INIT_COUNT
	.align		4
        /*0064*/ 	.byte	0x02, 0x4a
	.zero		1
	.zero		1


	//----- nvinfo : EIATTR_EXIT_INSTR_OFFSETS
	.align		4
        /*0068*/ 	.byte	0x04, 0x1c
        /*006a*/ 	.short	(.L_95 - .L_94)


	//   ....[0]....
.L_94:
        /*006c*/ 	.word	0x00000070


	//   ....[1]....
        /*0070*/ 	.word	0x00000230


	//----- nvinfo : EIATTR_CRS_STACK_SIZE
	.align		4
.L_95:
        /*0074*/ 	.byte	0x04, 0x1e
        /*0076*/ 	.short	(.L_97 - .L_96)
.L_96:
        /*0078*/ 	.word	0x00000000


	//----- nvinfo : EIATTR_CBANK_PARAM_SIZE
	.align		4
.L_97:
        /*007c*/ 	.byte	0x03, 0x19
        /*007e*/ 	.short	0x0028


	//----- nvinfo : EIATTR_PARAM_CBANK
	.align		4
        /*0080*/ 	.byte	0x04, 0x0a
        /*0082*/ 	.short	(.L_99 - .L_98)
	.align		4
.L_98:
        /*0084*/ 	.word	index@(.nv.constant0._Z16binary_search_idPyPfS0_jy)
        /*0088*/ 	.short	0x0380
        /*008a*/ 	.short	0x0028


	//----- nvinfo : EIATTR_SW_WAR
	.align		4
.L_99:
        /*008c*/ 	.byte	0x04, 0x36
        /*008e*/ 	.short	(.L_101 - .L_100)
.L_100:
        /*0090*/ 	.word	0x00000008
.L_101:


//--------------------- .nv.info._Z7randomsP17curandStateXORWOWPf --------------------------
	.section	.nv.info._Z7randomsP17curandStateXORWOWPf,"",@"SHT_CUDA_INFO"
	.sectionflags	@""
	.align	4


	//----- nvinfo : EIATTR_CUDA_API_VERSION
	.align		4
        /*0000*/ 	.byte	0x04, 0x37
        /*0002*/ 	.short	(.L_103 - .L_102)
.L_102:
        /*0004*/ 	.word	0x00000082


	//----- nvinfo : EIATTR_KPARAM_INFO
	.align		4
.L_103:
        /*0008*/ 	.byte	0x04, 0x17
        /*000a*/ 	.short	(.L_105 - .L_104)
.L_104:
        /*000c*/ 	.word	0x00000000
        /*0010*/ 	.short	0x0001
        /*0012*/ 	.short	0x0008
        /*0014*/ 	.byte	0x00, 0xf5, 0x21, 0x00


	//----- nvinfo : EIATTR_KPARAM_INFO
	.align		4
.L_105:
        /*0018*/ 	.byte	0x04, 0x17
        /*001a*/ 	.short	(.L_107 - .L_106)
.L_106:
        /*001c*/ 	.word	0x00000000
        /*0020*/ 	.short	0x0000
        /*0022*/ 	.short	0x0000
        /*0024*/ 	.byte	0x00, 0xf5, 0x21, 0x00


	//----- nvinfo : EIATTR_SPARSE_MMA_MASK
	.align		4
.L_107:
        /*0028*/ 	.byte	0x03, 0x50
        /*002a*/ 	.short	0x0000


	//----- nvinfo : EIATTR_MAXREG_COUNT
	.align		4
        /*002c*/ 	.byte	0x03, 0x1b
        /*002e*/ 	.short	0x00ff


	//----- nvinfo : EIATTR_MERCURY_ISA_VERSION
	.align		4
        /*0030*/ 	.byte	0x03, 0x5f
        /*0032*/ 	.short	0x0101


	//----- nvinfo : EIATTR_VRC_CTA_INIT_COUNT
	.align		4
        /*0034*/ 	.byte	0x02, 0x4a
	.zero		1
	.zero		1


	//----- nvinfo : EIATTR_EXIT_INSTR_OFFSETS
	.align		4
        /*0038*/ 	.byte	0x04, 0x1c
        /*003a*/ 	.short	(.L_109 - .L_108)


	//   ....[0]....
.L_108:
        /*003c*/ 	.word	0x000001d0


	//----- nvinfo : EIATTR_CBANK_PARAM_SIZE
	.align		4
.L_109:
        /*0040*/ 	.byte	0x03, 0x19
        /*0042*/ 	.short	0x0010


	//----- nvinfo : EIATTR_PARAM_CBANK
	.align		4
        /*0044*/ 	.byte	0x04, 0x0a
        /*0046*/ 	.short	(.L_111 - .L_110)
	.align		4
.L_110:
        /*0048*/ 	.word	index@(.nv.constant0._Z7randomsP17curandStateXORWOWPf)
        /*004c*/ 	.short	0x0380
        /*004e*/ 	.short	0x0010


	//----- nvinfo : EIATTR_SW_WAR
	.align		4
.L_111:
        /*0050*/ 	.byte	0x04, 0x36
        /*0052*/ 	.short	(.L_113 - .L_112)
.L_112:
        /*0054*/ 	.word	0x00000008
.L_113:


//--------------------- .nv.info._Z4initjP17curandStateXORWOW --------------------------
	.section	.nv.info._Z4initjP17curandStateXORWOW,"",@"SHT_CUDA_INFO"
	.sectionflags	@""
	.align	4


	//----- nvinfo : EIATTR_CUDA_API_VERSION
	.align		4
        /*0000*/ 	.byte	0x04, 0x37
        /*0002*/ 	.short	(.L_115 - .L_114)
.L_114:
        /*0004*/ 	.word	0x00000082


	//----- nvinfo : EIATTR_KPARAM_INFO
	.align		4
.L_115:
        /*0008*/ 	.byte	0x04, 0x17
        /*000a*/ 	.short	(.L_117 - .L_116)
.L_116:
        /*000c*/ 	.word	0x00000000
        /*0010*/ 	.short	0x0001
        /*0012*/ 	.short	0x0008
        /*0014*/ 	.byte	0x00, 0xf5, 0x21, 0x00


	//----- nvinfo : EIATTR_KPARAM_INFO
	.align		4
.L_117:
        /*0018*/ 	.byte	0x04, 0x17
        /*001a*/ 	.short	(.L_119 - .L_118)
.L_118:
        /*001c*/ 	.word	0x00000000
        /*0020*/ 	.short	0x0000
        /*0022*/ 	.short	0x0000
        /*0024*/ 	.byte	0x00, 0xf0, 0x11, 0x00


	//----- nvinfo : EIATTR_SPARSE_MMA_MASK
	.align		4
.L_119:
        /*0028*/ 	.byte	0x03, 0x50
        /*002a*/ 	.short	0x0000


	//----- nvinfo : EIATTR_MAXREG_COUNT
	.align		4
        /*002c*/ 	.byte	0x03, 0x1b
        /*002e*/ 	.short	0x00ff


	//----- nvinfo : EIATTR_MERCURY_ISA_VERSION
	.align		4
        /*0030*/ 	.byte	0x03, 0x5f
        /*0032*/ 	.short	0x0101


	//----- nvinfo : EIATTR_VRC_CTA_INIT_COUNT
	.align		4
        /*0034*/ 	.byte	0x02, 0x4a
	.zero		1
	.zero		1


	//----- nvinfo : EIATTR_EXIT_INSTR_OFFSETS
	.align		4
        /*0038*/ 	.byte	0x04, 0x1c
        /*003a*/ 	.short	(.L_121 - .L_120)


	//   ....[0]....
.L_120:
        /*003c*/ 	.word	0x00000ea0


	//----- nvinfo : EIATTR_CBANK_PARAM_SIZE
	.align		4
.L_121:
        /*0040*/ 	.byte	0x03, 0x19
        /*0042*/ 	.short	0x0010


	//----- nvinfo : EIATTR_PARAM_CBANK
	.align		4
        /*0044*/ 	.byte	0x04, 0x0a
        /*0046*/ 	.short	(.L_123 - .L_122)
	.align		4
.L_122:
        /*0048*/ 	.word	index@(.nv.constant0._Z4initjP17curandStateXORWOW)
        /*004c*/ 	.short	0x0380
        /*004e*/ 	.short	0x0010


	//----- nvinfo : EIATTR_SW_WAR
	.align		4
.L_123:
        /*0050*/ 	.byte	0x04, 0x36
        /*0052*/ 	.short	(.L_125 - .L_124)
.L_124:
        /*0054*/ 	.word	0x00000008
.L_125:


//--------------------- .nv.callgraph             --------------------------
	.section	.nv.callgraph,"",@"SHT_CUDA_CALLGRAPH"
	.align	4
	.sectionentsize	8
	.align		4
        /*0000*/ 	.word	0x00000000
	.align		4
        /*0004*/ 	.word	0xffffffff
	.align		4
        /*0008*/ 	.word	0x00000000
	.align		4
        /*000c*/ 	.word	0xfffffffe
	.align		4
        /*0010*/ 	.word	0x00000000
	.align		4
        /*0014*/ 	.word	0xfffffffd
	.align		4
        /*0018*/ 	.word	0x00000000
	.align		4
        /*001c*/ 	.word	0xfffffffc


//--------------------- .nv.constant4             --------------------------
	.section	.nv.constant4,"a",@progbits
	.align	8
	.align		8
.nv.constant4:
        /*0000*/ 	.dword	precalc_xorwow_matrix
	.align		8
        /*0008*/ 	.dword	precalc_xorwow_offset_matrix
	.align		8
        /*0010*/ 	.dword	mrg32k3aM1
	.align		8
        /*0018*/ 	.dword	mrg32k3aM2
	.align		8
        /*0020*/ 	.dword	mrg32k3aM1SubSeq
	.align		8
        /*0028*/ 	.dword	mrg32k3aM2SubSeq
	.align		8
        /*0030*/ 	.dword	mrg32k3aM1Seq
	.align		8
        /*0038*/ 	.dword	mrg32k3aM2Seq
	.align		8
        /*0040*/ 	.dword	_ZN34_INTERNAL_d95f2b18_4_k_cu_f6a17bd14cuda3std3__45__cpo5beginE
	.align		8
        /*0048*/ 	.dword	_ZN34_INTERNAL_d95f2b18_4_k_cu_f6a17bd14cuda3std3__45__cpo3endE
	.align		8
        /*0050*/ 	.dword	_ZN34_INTERNAL_d95f2b18_4_k_cu_f6a17bd14cuda3std3__45__cpo6cbeginE
	.align		8
        /*0058*/ 	.dword	_ZN34_INTERNAL_d95f2b18_4_k_cu_f6a17bd14cuda3std3__45__cpo4cendE
	.align		8
        /*0060*/ 	.dword	_ZN34_INTERNAL_d95f2b18_4_k_cu_f6a17bd14cuda3std3__45__cpo6rbeginE
	.align		8
        /*0068*/ 	.dword	_ZN34_INTERNAL_d95f2b18_4_k_cu_f6a17bd14cuda3std3__45__cpo4rendE
	.align		8
        /*0070*/ 	.dword	_ZN34_INTERNAL_d95f2b18_4_k_cu_f6a17bd14cuda3std3__45__cpo7crbeginE
	.align		8
        /*0078*/ 	.dword	_ZN34_INTERNAL_d95f2b18_4_k_cu_f6a17bd14cuda3std3__45__cpo5crendE
	.align		8
        /*0080*/ 	.dword	_ZN34_INTERNAL_d95f2b18_4_k_cu_f6a17bd14cuda3std3__436_GLOBAL__N__d95f2b18_4_k_cu_f6a17bd16ignoreE
	.align		8
        /*0088*/ 	.dword	_ZN34_INTERNAL_d95f2b18_4_k_cu_f6a17bd14cuda3std3__419piecewise_constructE
	.align		8
        /*0090*/ 	.dword	_ZN34_INTERNAL_d95f2b18_4_k_cu_f6a17bd14cuda3std3__48in_placeE
	.align		8
        /*0098*/ 	.dword	_ZN34_INTERNAL_d95f2b18_4_k_cu_f6a17bd14cuda3std3__420unreachable_sentinelE
	.align		8
        /*00a0*/ 	.dword	_ZN34_INTERNAL_d95f2b18_4_k_cu_f6a17bd14cuda3std3__47nulloptE
	.align		8
        /*00a8*/ 	.dword	_ZN34_INTERNAL_d95f2b18_4_k_cu_f6a17bd14cuda3std3__48unexpectE
	.align		8
        /*00b0*/ 	.dword	_ZN34_INTERNAL_d95f2b18_4_k_cu_f6a17bd14cuda3std6ranges3__45__cpo4swapE
	.align		8
        /*00b8*/ 	.dword	_ZN34_INTERNAL_d95f2b18_4_k_cu_f6a17bd14cuda3std6ranges3__45__cpo9iter_moveE
	.align		8
        /*00c0*/ 	.dword	_ZN34_INTERNAL_d95f2b18_4_k_cu_f6a17bd14cuda3std6ranges3__45__cpo5beginE
	.align		8
        /*00c8*/ 	.dword	_ZN34_INTERNAL_d95f2b18_4_k_cu_f6a17bd14cuda3std6ranges3__45__cpo3endE
	.align		8
        /*00d0*/ 	.dword	_ZN34_INTERNAL_d95f2b18_4_k_cu_f6a17bd14cuda3std6ranges3__45__cpo6cbeginE
	.align		8
        /*00d8*/ 	.dword	_ZN34_INTERNAL_d95f2b18_4_k_cu_f6a17bd14cuda3std6ranges3__45__cpo4cendE
	.align		8
        /*00e0*/ 	.dword	_ZN34_INTERNAL_d95f2b18_4_k_cu_f6a17bd14cuda3std6ranges3__45__cpo7advanceE
	.align		8
        /*00e8*/ 	.dword	_ZN34_INTERNAL_d95f2b18_4_k_cu_f6a17bd14cuda3std6ranges3__45__cpo9iter_swapE
	.align		8
        /*00f0*/ 	.dword	_ZN34_INTERNAL_d95f2b18_4_k_cu_f6a17bd14cuda3std6ranges3__45__cpo4nextE
	.align		8
        /*00f8*/ 	.dword	_ZN34_INTERNAL_d95f2b18_4_k_cu_f6a17bd14cuda3std6ranges3__45__cpo4prevE
	.align		8
        /*0100*/ 	.dword	_ZN34_INTERNAL_d95f2b18_4_k_cu_f6a17bd14cuda3std6ranges3__45__cpo4dataE
	.align		8
        /*0108*/ 	.dword	_ZN34_INTERNAL_d95f2b18_4_k_cu_f6a17bd14cuda3std6ranges3__45__cpo5cdataE
	.align		8
        /*0110*/ 	.dword	_ZN34_INTERNAL_d95f2b18_4_k_cu_f6a17bd14cuda3std6ranges3__45__cpo4sizeE
	.align		8
        /*0118*/ 	.dword	_ZN34_INTERNAL_d95f2b18_4_k_cu_f6a17bd14cuda3std6ranges3__45__cpo5ssizeE
	.align		8
        /*0120*/ 	.dword	_ZN34_INTERNAL_d95f2b18_4_k_cu_f6a17bd14cuda3std6ranges3__45__cpo8distanceE
	.align		8
        /*0128*/ 	.dword	_ZN34_INTERNAL_d95f2b18_4_k_cu_f6a17bd16thrust24THRUST_300001_SM_1000_NS8cuda_cub3parE
	.align		8
        /*0130*/ 	.dword	_ZN34_INTERNAL_d95f2b18_4_k_cu_f6a17bd16thrust24THRUST_300001_SM_1000_NS8cuda_cub10par_nosyncE
	.align		8
        /*0138*/ 	.dword	_ZN34_INTERNAL_d95f2b18_4_k_cu_f6a17bd16thrust24THRUST_300001_SM_1000_NS6system6detail10sequential3seqE
	.align		8
        /*0140*/ 	.dword	_ZN34_INTERNAL_d95f2b18_4_k_cu_f6a17bd16thrust24THRUST_300001_SM_1000_NS12placeholders2_1E
	.align		8
        /*0148*/ 	.dword	_ZN34_INTERNAL_d95f2b18_4_k_cu_f6a17bd16thrust24THRUST_300001_SM_1000_NS12placeholders2_2E
	.align		8
        /*0150*/ 	.dword	_ZN34_INTERNAL_d95f2b18_4_k_cu_f6a17bd16thrust24THRUST_300001_SM_1000_NS12placeholders2_3E
	.align		8
        /*0158*/ 	.dword	_ZN34_INTERNAL_d95f2b18_4_k_cu_f6a17bd16thrust24THRUST_300001_SM_1000_NS12placeholders2_4E
	.align		8
        /*0160*/ 	.dword	_ZN34_INTERNAL_d95f2b18_4_k_cu_f6a17bd16thrust24THRUST_300001_SM_1000_NS12placeholders2_5E
	.align		8
        /*0168*/ 	.dword	_ZN34_INTERNAL_d95f2b18_4_k_cu_f6a17bd16thrust24THRUST_300001_SM_1000_NS12placeholders2_6E
	.align		8
        /*0170*/ 	.dword	_ZN34_INTERNAL_d95f2b18_4_k_cu_f6a17bd16thrust24THRUST_300001_SM_1000_NS12placeholders2_7E
	.align		8
        /*0178*/ 	.dword	_ZN34_INTERNAL_d95f2b18_4_k_cu_f6a17bd16thrust24THRUST_300001_SM_1000_NS12placeholders2_8E
	.align		8
        /*0180*/ 	.dword	_ZN34_INTERNAL_d95f2b18_4_k_cu_f6a17bd16thrust24THRUST_300001_SM_1000_NS12placeholders2_9E
	.align		8
        /*0188*/ 	.dword	_ZN34_INTERNAL_d95f2b18_4_k_cu_f6a17bd16thrust24THRUST_300001_SM_1000_NS12placeholders3_10E
	.align		8
        /*0190*/ 	.dword	_ZN34_INTERNAL_d95f2b18_4_k_cu_f6a17bd16thrust24THRUST_300001_SM_1000_NS3seqE


//--------------------- .nv.constant3             --------------------------
	.section	.nv.constant3,"a",@progbits
	.align	8
.nv.constant3:
	.type		__cr_lgamma_table,@object
	.size		__cr_lgamma_table,(.L_8 - __cr_lgamma_table)
__cr_lgamma_table:
        /*0000*/ 	.byte	0x00, 0x00, 0x00, 0x00, 0x00, 0x00, 0x00, 0x00, 0x00, 0x00, 0x00, 0x00, 0x00, 0x00, 0x00, 0x00
        /*0010*/ 	.byte	0xef, 0x39, 0xfa, 0xfe, 0x42, 0x2e, 0xe6, 0x3f, 0x02, 0x20, 0x2a, 0xfa, 0x0b, 0xab, 0xfc, 0x3f
        /*0020*/ 	.byte	0xf9, 0x2c, 0x92, 0x7c, 0xa7, 0x6c, 0x09, 0x40, 0xc9, 0x79, 0x44, 0x3c, 0x64, 0x26, 0x13, 0x40
        /*0030*/ 	.byte	0xca, 0x01, 0xcf, 0x3a, 0x27, 0x51, 0x1a, 0x40, 0x30, 0xcc, 0x2d, 0xf3, 0xe1, 0x0c, 0x21, 0x40
        /*0040*/ 	.byte	0x0d, 0xb7, 0xfc, 0x82, 0x8e, 0x35, 0x25, 0x40
.L_8:


//--------------------- .text._ZN3cub18CUB_300001_SM_10006detail11EmptyKernelIvEEvv --------------------------
	.section	.text._ZN3cub18CUB_300001_SM_10006detail11EmptyKernelIvEEvv,"ax",@progbits
	.align	128
        .global         _ZN3cub18CUB_300001_SM_10006detail11EmptyKernelIvEEvv
        .type           _ZN3cub18CUB_300001_SM_10006detail11EmptyKernelIvEEvv,@function
        .size           _ZN3cub18CUB_300001_SM_10006detail11EmptyKernelIvEEvv,(.L_x_12 - _ZN3cub18CUB_300001_SM_10006detail11EmptyKernelIvEEvv)
        .other          _ZN3cub18CUB_300001_SM_10006detail11EmptyKernelIvEEvv,@"STO_CUDA_ENTRY STV_DEFAULT"
_ZN3cub18CUB_300001_SM_10006detail11EmptyKernelIvEEvv:
.text._ZN3cub18CUB_300001_SM_10006detail11EmptyKernelIvEEvv:
[----:B------:R-:W-:Y:S01]  /*0000*/  LDC R1, c[0x0][0x37c] ;  /* 0x0000df00ff017b82 */ /* 0x000fe20000000800 */
[----:B------:R-:W-:Y:S05]  /*0010*/  EXIT ;  /* 0x000000000000794d */ /* 0x000fea0003800000 */
.L_x_0:
[----:B------:R-:W-:-:S00]  /*0020*/  BRA `(.L_x_0) ;  /* 0xfffffffc00fc7947 */ /* 0x000fc0000383ffff */
[----:B------:R-:W-:-:S00]  /*0030*/  NOP ;  /* 0x0000000000007918 */ /* 0x000fc00000000000 */
        /* <DEDUP_REMOVED lines=12> */
.L_x_12:


//--------------------- .text._Z16binary_search_idPyPfS0_jy --------------------------
	.section	.text._Z16binary_search_idPyPfS0_jy,"ax",@progbits
	.align	128
        .global         _Z16binary_search_idPyPfS0_jy
        .type           _Z16binary_search_idPyPfS0_jy,@function
        .size           _Z16binary_search_idPyPfS0_jy,(.L_x_13 - _Z16binary_search_idPyPfS0_jy)
        .other          _Z16binary_search_idPyPfS0_jy,@"STO_CUDA_ENTRY STV_DEFAULT"
_Z16binary_search_idPyPfS0_jy:
.text._Z16binary_search_idPyPfS0_jy:
[----:B------:R-:W-:Y:S01]  /*0000*/  LDC R1, c[0x0][0x37c] ;  /* 0x0000df00ff017b82 */ /* 0x000fe20000000800 */
[----:B------:R-:W0:Y:S07]  /*0010*/  S2R R0, SR_TID.X ;  /* 0x0000000000007919 */ /* 0x000e2e0000002100 */
[----:B------:R-:W0:Y:S01]  /*0020*/  S2UR UR4, SR_CTAID.X ;  /* 0x00000000000479c3 */ /* 0x000e220000002500 */
[----:B------:R-:W1:Y:S07]  /*0030*/  LDCU UR5, c[0x0][0x398] ;  /* 0x00007300ff0577ac */ /* 0x000e6e0008000800 */
[----:B------:R-:W0:Y:S02]  /*0040*/  LDC R9, c[0x0][0x360] ;  /* 0x0000d800ff097b82 */ /* 0x000e240000000800 */
[----:B0-----:R-:W-:-:S05]  /*0050*/  IMAD R9, R9, UR4, R0 ;  /* 0x0000000409097c24 */ /* 0x001fca000f8e0200 */
[----:B-1----:R-:W-:-:S13]  /*0060*/  ISETP.GE.U32.AND P0, PT, R9, UR5, PT ;  /* 0x0000000509007c0c */ /* 0x002fda000bf06070 */
[----:B------:R-:W-:Y:S05]  /*0070*/  @P0 EXIT ;  /* 0x000000000000094d */ /* 0x000fea0003800000 */
[----:B------:R-:W0:Y:S01]  /*0080*/  LDCU UR4, c[0x0][0x3a0] ;  /* 0x00007400ff0477ac */ /* 0x000e220008000800 */
[----:B------:R-:W1:Y:S01]  /*0090*/  LDC.64 R6, c[0x0][0x380] ;  /* 0x0000e000ff067b82 */ /* 0x000e620000000a00 */
[----:B------:R-:W2:Y:S01]  /*00a0*/  LDCU.64 UR6, c[0x0][0x358] ;  /* 0x00006b00ff0677ac */ /* 0x000ea20008000a00 */
[----:B0-----:R-:W-:-:S04]  /*00b0*/  UIADD3 UR4, UPT, UPT, UR4, -0x1, URZ ;  /* 0xffffffff04047890 */ /* 0x001fc8000fffe0ff */
[----:B------:R-:W-:Y:S02]  /*00c0*/  UISETP.GE.AND UP0, UPT, UR4, 0x1, UPT ;  /* 0x000000010400788c */ /* 0x000fe4000bf06270 */
[----:B------:R-:W-:-:S07]  /*00d0*/  IMAD.U32 R11, RZ, RZ, UR4 ;  /* 0x00000004ff0b7e24 */ /* 0x000fce000f8e00ff */
[----:B--2---:R-:W-:Y:S05]  /*00e0*/  BRA.U !UP0, `(.L_x_1) ;  /* 0x0000000108407547 */ /* 0x004fea000b800000 */
[----:B------:R-:W0:Y:S08]  /*00f0*/  LDC.64 R2, c[0x0][0x388] ;  /* 0x0000e200ff027b82 */ /* 0x000e300000000a00 */
[----:B------:R-:W2:Y:S01]  /*0100*/  LDC.64 R4, c[0x0][0x390] ;  /* 0x0000e400ff047b82 */ /* 0x000ea20000000a00 */
[----:B0-----:R-:W-:-:S05]  /*0110*/  IMAD.WIDE R2, R9, 0x4, R2 ;  /* 0x0000000409027825 */ /* 0x001fca00078e0202 */
[----:B------:R0:W5:Y:S01]  /*0120*/  LDG.E R0, desc[UR6][R2.64] ;  /* 0x0000000602007981 */ /* 0x000162000c1e1900 */
[----:B------:R-:W-:Y:S01]  /*0130*/  HFMA2 R8, -RZ, RZ, 0, 0 ;  /* 0x00000000ff087431 */ /* 0x000fe200000001ff */
[----:B------:R-:W-:Y:S06]  /*0140*/  BSSY.RECONVERGENT B0, `(.L_x_1) ;  /* 0x000000a000007945 */ /* 0x000fec0003800200 */
.L_x_2:
[----:B0-----:R-:W-:-:S05]  /*0150*/  IMAD.IADD R2, R8, 0x1, R11 ;  /* 0x0000000108027824 */ /* 0x001fca00078e020b */
[----:B------:R-:W-:-:S05]  /*0160*/  SHF.R.U32.HI R10, RZ, 0x1, R2 ;  /* 0x00000001ff0a7819 */ /* 0x000fca0000011602 */
[----:B--2---:R-:W-:-:S06]  /*0170*/  IMAD.WIDE.U32 R2, R10, 0x4, R4 ;  /* 0x000000040a027825 */ /* 0x004fcc00078e0004 */
[----:B------:R-:W2:Y:S02]  /*0180*/  LDG.E R3, desc[UR6][R2.64] ;  /* 0x0000000602037981 */ /* 0x000ea4000c1e1900 */
[----:B--2--5:R-:W-:-:S04]  /*0190*/  FSETP.GEU.AND P0, PT, R3, R0, PT ;  /* 0x000000000300720b */ /* 0x024fc80003f0e000 */
[----:B------:R-:W-:-:S09]  /*01a0*/  SEL R11, R11, R10, !P0 ;  /* 0x0000000a0b0b7207 */ /* 0x000fd20004000000 */
[----:B------:R-:W-:-:S04]  /*01b0*/  @!P0 IADD3 R8, PT, PT, R10, 0x1, RZ ;  /* 0x000000010a088810 */ /* 0x000fc80007ffe0ff */
[----:B------:R-:W-:-:S13]  /*01c0*/  ISETP.GE.AND P0, PT, R8, R11, PT ;  /* 0x0000000b0800720c */ /* 0x000fda0003f06270 */
[----:B------:R-:W-:Y:S05]  /*01d0*/  @!P0 BRA `(.L_x_2) ;  /* 0xfffffffc00dc8947 */ /* 0x000fea000383ffff */
[----:B------:R-:W-:Y:S05]  /*01e0*/  BSYNC.RECONVERGENT B0 ;  /* 0x0000000000007941 */ /* 0x000fea0003800200 */
.L_x_1:
[----:B------:R-:W-:Y:S01]  /*01f0*/  SHF.R.S32.HI R3, RZ, 0x1f, R11 ;  /* 0x0000001fff037819 */ /* 0x000fe2000001140b */
[----:B-1----:R-:W-:-:S04]  /*0200*/  IMAD.WIDE R4, R9, 0x8, R6 ;  /* 0x0000000809047825 */ /* 0x002fc800078e0206 */
[----:B------:R-:W-:-:S05]  /*0210*/  IMAD.MOV.U32 R2, RZ, RZ, R11 ;  /* 0x000000ffff027224 */ /* 0x000fca00078e000b */
[----:B------:R-:W-:Y:S01]  /*0220*/  STG.E.64 desc[UR6][R4.64], R2 ;  /* 0x0000000204007986 */ /* 0x000fe2000c101b06 */
[----:B------:R-:W-:Y:S05]  /*0230*/  EXIT ;  /* 0x000000000000794d */ /* 0x000fea0003800000 */
.L_x_3:
        /* <DEDUP_REMOVED lines=12> */
.L_x_13:


//--------------------- .text._Z7randomsP17curandStateXORWOWPf --------------------------
	.section	.text._Z7randomsP17curandStateXORWOWPf,"ax",@progbits
	.align	128
        .global         _Z7randomsP17curandStateXORWOWPf
        .type           _Z7randomsP17curandStateXORWOWPf,@function
        .size           _Z7randomsP17curandStateXORWOWPf,(.L_x_14 - _Z7randomsP17curandStateXORWOWPf)
        .other          _Z7randomsP17curandStateXORWOWPf,@"STO_CUDA_ENTRY STV_DEFAULT"
_Z7randomsP17curandStateXORWOWPf:
.text._Z7randomsP17curandStateXORWOWPf:
[----:B------:R-:W-:Y:S01]  /*0000*/  LDC R1, c[0x0][0x37c] ;  /* 0x0000df00ff017b82 */ /* 0x000fe20000000800 */
[----:B------:R-:W0:Y:S07]  /*0010*/  S2R R15, SR_CTAID.X ;  /* 0x00000000000f7919 */ /* 0x000e2e0000002500 */
[----:B------:R-:W0:Y:S01]  /*0020*/  LDC.64 R2, c[0x0][0x380] ;  /* 0x0000e000ff027b82 */ /* 0x000e220000000a00 */
[----:B------:R-:W1:Y:S07]  /*0030*/  LDCU.64 UR4, c[0x0][0x358] ;  /* 0x00006b00ff0477ac */ /* 0x000e6e0008000a00 */
[----:B------:R-:W2:Y:S01]  /*0040*/  LDC.64 R8, c[0x0][0x388] ;  /* 0x0000e200ff087b82 */ /* 0x000ea20000000a00 */
[----:B0-----:R-:W-:-:S05]  /*0050*/  IMAD.WIDE.U32 R2, R15, 0x30, R2 ;  /* 0x000000300f027825 */ /* 0x001fca00078e0002 */
[----:B-1----:R-:W3:Y:S04]  /*0060*/  LDG.E.64 R10, desc[UR4][R2.64] ;  /* 0x00000004020a7981 */ /* 0x002ee8000c1e1b00 */
[----:B------:R-:W4:Y:S04]  /*0070*/  LDG.E.64 R4, desc[UR4][R2.64+0x10] ;  /* 0x0000100402047981 */ /* 0x000f28000c1e1b00 */
[----:B------:R-:W5:Y:S01]  /*0080*/  LDG.E.64 R6, desc[UR4][R2.64+0x8] ;  /* 0x0000080402067981 */ /* 0x000f62000c1e1b00 */
[----:B------:R-:W-:Y:S02]  /*0090*/  IMAD.MOV.U32 R13, RZ, RZ, 0x2f800000 ;  /* 0x2f800000ff0d7424 */ /* 0x000fe400078e00ff */
[----:B--2---:R-:W-:Y:S01]  /*00a0*/  IMAD.WIDE.U32 R8, R15, 0x4, R8 ;  /* 0x000000040f087825 */ /* 0x004fe200078e0008 */
[----:B---3--:R-:W-:-:S03]  /*00b0*/  SHF.R.U32.HI R0, RZ, 0x2, R11 ;  /* 0x00000002ff007819 */ /* 0x008fc6000001160b */
[----:B------:R-:W-:Y:S01]  /*00c0*/  VIADD R10, R10, 0x587c5 ;  /* 0x000587c50a0a7836 */ /* 0x000fe20000000000 */
[----:B------:R-:W-:Y:S01]  /*00d0*/  LOP3.LUT R0, R0, R11, RZ, 0x3c, !PT ;  /* 0x0000000b00007212 */ /* 0x000fe200078e3cff */
[----:B----4-:R-:W-:Y:S01]  /*00e0*/  IMAD.SHL.U32 R11, R5, 0x10, RZ ;  /* 0x00000010050b7824 */ /* 0x010fe200078e00ff */
[----:B------:R-:W-:Y:S01]  /*00f0*/  MOV R17, R4 ;  /* 0x0000000400117202 */ /* 0x000fe20000000f00 */
[----:B------:R-:W-:Y:S01]  /*0100*/  IMAD.MOV.U32 R18, RZ, RZ, R5 ;  /* 0x000000ffff127224 */ /* 0x000fe200078e0005 */
[C---:B------:R-:W-:Y:S02]  /*0110*/  SHF.L.U32 R12, R0.reuse, 0x1, RZ ;  /* 0x00000001000c7819 */ /* 0x040fe400000006ff */
[----:B-----5:R-:W-:Y:S02]  /*0120*/  MOV R16, R7 ;  /* 0x0000000700107202 */ /* 0x020fe40000000f00 */
[----:B------:R-:W-:Y:S01]  /*0130*/  LOP3.LUT R12, R0, R12, R11, 0x96, !PT ;  /* 0x0000000c000c7212 */ /* 0x000fe200078e960b */
[----:B------:R-:W-:-:S02]  /*0140*/  IMAD.MOV.U32 R11, RZ, RZ, R6 ;  /* 0x000000ffff0b7224 */ /* 0x000fc400078e0006 */
[----:B------:R-:W-:Y:S01]  /*0150*/  STG.E.64 desc[UR4][R2.64+0x8], R16 ;  /* 0x0000081002007986 */ /* 0x000fe2000c101b04 */
[----:B------:R-:W-:-:S03]  /*0160*/  LOP3.LUT R19, R12, R5, RZ, 0x3c, !PT ;  /* 0x000000050c137212 */ /* 0x000fc600078e3cff */
[----:B------:R-:W-:Y:S01]  /*0170*/  STG.E.64 desc[UR4][R2.64], R10 ;  /* 0x0000000a02007986 */ /* 0x000fe2000c101b04 */
[----:B------:R-:W-:-:S03]  /*0180*/  IADD3 R0, PT, PT, R19, R10, RZ ;  /* 0x0000000a13007210 */ /* 0x000fc60007ffe0ff */
[----:B------:R-:W-:Y:S01]  /*0190*/  STG.E.64 desc[UR4][R2.64+0x10], R18 ;  /* 0x0000101202007986 */ /* 0x000fe2000c101b04 */
[----:B------:R-:W-:-:S05]  /*01a0*/  I2FP.F32.U32 R0, R0 ;  /* 0x0000000000007245 */ /* 0x000fca0000201000 */
[----:B------:R-:W-:-:S05]  /*01b0*/  FFMA R13, R0, R13, 1.1641532182693481445e-10 ;  /* 0x2f000000000d7423 */ /* 0x000fca000000000d */
[----:B------:R-:W-:Y:S01]  /*01c0*/  STG.E desc[UR4][R8.64], R13 ;  /* 0x0000000d08007986 */ /* 0x000fe2000c101904 */
[----:B------:R-:W-:Y:S05]  /*01d0*/  EXIT ;  /* 0x000000000000794d */ /* 0x000fea0003800000 */
.L_x_4:
        /* <DEDUP_REMOVED lines=10> */
.L_x_14:


//--------------------- .text._Z4initjP17curandStateXORWOW --------------------------
	.section	.text._Z4initjP17curandStateXORWOW,"ax",@progbits
	.align	128
        .global         _Z4initjP17curandStateXORWOW
        .type           _Z4initjP17curandStateXORWOW,@function
        .size           _Z4initjP17curandStateXORWOW,(.L_x_15 - _Z4initjP17curandStateXORWOW)
        .other          _Z4initjP17curandStateXORWOW,@"STO_CUDA_ENTRY STV_DEFAULT"
_Z4initjP17curandStateXORWOW:
.text._Z4initjP17curandStateXORWOW:
[----:B------:R-:W-:Y:S01]  /*0000*/  LDC R1, c[0x0][0x37c] ;  /* 0x0000df00ff017b82 */ /* 0x000fe20000000800 */
[----:B------:R-:W0:Y:S07]  /*0010*/  S2R R13, SR_CTAID.X ;  /* 0x00000000000d7919 */ /* 0x000e2e0000002500 */
[----:B------:R-:W1:Y:S01]  /*0020*/  LDC R0, c[0x0][0x380] ;  /* 0x0000e000ff007b82 */ /* 0x000e620000000800 */
[----:B------:R-:W2:Y:S01]  /*0030*/  LDCU.64 UR6, c[0x0][0x358] ;  /* 0x00006b00ff0677ac */ /* 0x000ea20008000a00 */
[----:B------:R-:W-:-:S02]  /*0040*/  IMAD.MOV.U32 R7, RZ, RZ, -0x75bd8fc ;  /* 0xf8a42704ff077424 */ /* 0x000fc400078e00ff */
[----:B------:R-:W-:-:S04]  /*0050*/  IMAD.MOV.U32 R8, RZ, RZ, -0x23270784 ;  /* 0xdcd8f87cff087424 */ /* 0x000fc800078e00ff */
[----:B------:R-:W3:Y:S01]  /*0060*/  LDC.64 R2, c[0x0][0x388] ;  /* 0x0000e200ff027b82 */ /* 0x000ee20000000a00 */
[----:B-1----:R-:W-:-:S05]  /*0070*/  LOP3.LUT R0, R0, 0xaad26b49, RZ, 0x3c, !PT ;  /* 0xaad26b4900007812 */ /* 0x002fca00078e3cff */
[----:B------:R-:W-:Y:S01]  /*0080*/  IMAD R0, R0, 0x4182bed5, RZ ;  /* 0x4182bed500007824 */ /* 0x000fe200078e02ff */
[C---:B0-----:R-:W-:Y:S01]  /*0090*/  ISETP.NE.AND P0, PT, R13.reuse, RZ, PT ;  /* 0x000000ff0d00720c */ /* 0x041fe20003f05270 */
[----:B---3--:R-:W-:-:S03]  /*00a0*/  IMAD.WIDE.U32 R2, R13, 0x30, R2 ;  /* 0x000000300d027825 */ /* 0x008fc600078e0002 */
[C---:B------:R-:W-:Y:S01]  /*00b0*/  LOP3.LUT R6, R0.reuse, 0x159a55e5, RZ, 0x3c, !PT ;  /* 0x159a55e500067812 */ /* 0x040fe200078e3cff */
[C---:B------:R-:W-:Y:S02]  /*00c0*/  VIADD R4, R0.reuse, 0xd9f6dc18 ;  /* 0xd9f6dc1800047836 */ /* 0x040fe40000000000 */
[C---:B------:R-:W-:Y:S02]  /*00d0*/  VIADD R5, R0.reuse, 0x75bcd15 ;  /* 0x075bcd1500057836 */ /* 0x040fe40000000000 */
[----:B--2---:R0:W-:Y:S01]  /*00e0*/  STG.E.64 desc[UR6][R2.64+0x8], R6 ;  /* 0x0000080602007986 */ /* 0x0041e2000c101b06 */
[----:B------:R-:W-:-:S03]  /*00f0*/  VIADD R9, R0, 0x583f19 ;  /* 0x00583f1900097836 */ /* 0x000fc60000000000 */
[----:B------:R0:W-:Y:S04]  /*0100*/  STG.E.64 desc[UR6][R2.64], R4 ;  /* 0x0000000402007986 */ /* 0x0001e8000c101b06 */
[----:B------:R0:W-:Y:S01]  /*0110*/  STG.E.64 desc[UR6][R2.64+0x10], R8 ;  /* 0x0000100802007986 */ /* 0x0001e2000c101b06 */
[----:B------:R-:W-:Y:S05]  /*0120*/  @!P0 BRA `(.L_x_5) ;  /* 0x0000000c00488947 */ /* 0x000fea0003800000 */
[----:B------:R-:W-:Y:S02]  /*0130*/  IMAD.MOV.U32 R0, RZ, RZ, R13 ;  /* 0x000000ffff007224 */ /* 0x000fe400078e000d */
[----:B------:R-:W-:Y:S02]  /*0140*/  IMAD.MOV.U32 R15, RZ, RZ, RZ ;  /* 0x000000ffff0f7224 */ /* 0x000fe400078e00ff */
[----:B------:R-:W-:-:S07]  /*0150*/  IMAD.MOV.U32 R12, RZ, RZ, RZ ;  /* 0x000000ffff0c7224 */ /* 0x000fce00078e00ff */
.L_x_10:
[----:B0-----:R-:W-:-:S04]  /*0160*/  LOP3.LUT R2, R0, 0x3, RZ, 0xc0, !PT ;  /* 0x0000000300027812 */ /* 0x001fc800078ec0ff */
[----:B------:R-:W-:-:S04]  /*0170*/  ISETP.NE.U32.AND P0, PT, R2, RZ, PT ;  /* 0x000000ff0200720c */ /* 0x000fc80003f05070 */
[----:B------:R-:W-:-:S13]  /*0180*/  ISETP.NE.AND.EX P0, PT, RZ, RZ, PT, P0 ;  /* 0x000000ffff00720c */ /* 0x000fda0003f05300 */
[----:B------:R-:W-:Y:S05]  /*0190*/  @!P0 BRA `(.L_x_6) ;  /* 0x0000000c00148947 */ /* 0x000fea0003800000 */
[----:B------:R-:W0:Y:S01]  /*01a0*/  LDC.64 R6, c[0x4][RZ] ;  /* 0x01000000ff067b82 */ /* 0x000e220000000a00 */
[----:B------:R-:W-:Y:S01]  /*01b0*/  UMOV UR4, URZ ;  /* 0x000000ff00047c82 */ /* 0x000fe20008000000 */
[----:B0-----:R-:W-:-:S07]  /*01c0*/  IMAD.WIDE.U32 R6, R12, 0xc80, R6 ;  /* 0x00000c800c067825 */ /* 0x001fce00078e0006 */
.L_x_9:
[----:B0-----:R-:W-:Y:S01]  /*01d0*/  IMAD.MOV.U32 R14, RZ, RZ, RZ ;  /* 0x000000ffff0e7224 */ /* 0x001fe200078e00ff */
[----:B------:R-:W-:Y:S01]  /*01e0*/  CS2R R2, SRZ ;  /* 0x0000000000027805 */ /* 0x000fe2000001ff00 */
[----:B------:R-:W-:Y:S01]  /*01f0*/  IMAD.MOV.U32 R16, RZ, RZ, RZ ;  /* 0x000000ffff107224 */ /* 0x000fe200078e00ff */
[----:B------:R-:W-:-:S07]  /*0200*/  CS2R R4, SRZ ;  /* 0x0000000000047805 */ /* 0x000fce000001ff00 */
.L_x_8:
[----:B------:R-:W0:Y:S02]  /*0210*/  LDC.64 R8, c[0x0][0x388] ;  /* 0x0000e200ff087b82 */ /* 0x000e240000000a00 */
[----:B0-----:R-:W-:-:S04]  /*0220*/  IMAD.WIDE.U32 R10, R13, 0x30, R8 ;  /* 0x000000300d0a7825 */ /* 0x001fc800078e0008 */
[----:B------:R-:W-:-:S05]  /*0230*/  IMAD.WIDE.U32 R10, R16, 0x4, R10 ;  /* 0x00000004100a7825 */ /* 0x000fca00078e000a */
[----:B------:R0:W5:Y:S01]  /*0240*/  LDG.E R17, desc[UR6][R10.64+0x4] ;  /* 0x000004060a117981 */ /* 0x000162000c1e1900 */
[----:B------:R-:W-:-:S07]  /*0250*/  IMAD.MOV.U32 R18, RZ, RZ, RZ ;  /* 0x000000ffff127224 */ /* 0x000fce00078e00ff */
.L_x_7:
[----:B-----5:R-:W-:Y:S01]  /*0260*/  SHF.R.U32.HI R22, RZ, R18, R17 ;  /* 0x00000012ff167219 */ /* 0x020fe20000011611 */
[----:B0-----:R-:W-:-:S03]  /*0270*/  IMAD.SHL.U32 R11, R16, 0x20, RZ ;  /* 0x00000020100b7824 */ /* 0x001fc600078e00ff */
[----:B------:R-:W-:Y:S01]  /*0280*/  LOP3.LUT R19, R22, 0x1, RZ, 0xc0, !PT ;  /* 0x0000000116137812 */ /* 0x000fe200078ec0ff */
[----:B------:R-:W-:-:S03]  /*0290*/  IMAD.IADD R10, R11, 0x1, R18 ;  /* 0x000000010b0a7824 */ /* 0x000fc600078e0212 */
[----:B------:R-:W-:Y:S01]  /*02a0*/  ISETP.NE.U32.AND P0, PT, R19, 0x1, PT ;  /* 0x000000011300780c */ /* 0x000fe20003f05070 */
[----:B------:R-:W-:-:S03]  /*02b0*/  IMAD R11, R10, 0x5, RZ ;  /* 0x000000050a0b7824 */ /* 0x000fc600078e02ff */
[----:B------:R-:W-:Y:S01]  /*02c0*/  R2P PR, R22, 0x7e ;  /* 0x0000007e16007804 */ /* 0x000fe20000000000 */
[----:B------:R-:W-:-:S08]  /*02d0*/  IMAD.WIDE.U32 R10, R11, 0x4, R6 ;  /* 0x000000040b0a7825 */ /* 0x000fd000078e0006 */
[----:B------:R-:W2:Y:S04]  /*02e0*/  @!P0 LDG.E R19, desc[UR6][R10.64] ;  /* 0x000000060a138981 */ /* 0x000ea8000c1e1900 */
[----:B------:R-:W3:Y:S04]  /*02f0*/  @!P0 LDG.E R20, desc[UR6][R10.64+0x10] ;  /* 0x000010060a148981 */ /* 0x000ee8000c1e1900 */
[----:B------:R-:W4:Y:S04]  /*0300*/  @P1 LDG.E R21, desc[UR6][R10.64+0x14] ;  /* 0x000014060a151981 */ /* 0x000f28000c1e1900 */
[----:B------:R-:W4:Y:S04]  /*0310*/  @P2 LDG.E R23, desc[UR6][R10.64+0x28] ;  /* 0x000028060a172981 */ /* 0x000f28000c1e1900 */
[----:B------:R-:W4:Y:S04]  /*0320*/  @P1 LDG.E R24, desc[UR6][R10.64+0x24] ;  /* 0x000024060a181981 */ /* 0x000f28000c1e1900 */
[----:B------:R-:W4:Y:S04]  /*0330*/  @P2 LDG.E R26, desc[UR6][R10.64+0x38] ;  /* 0x000038060a1a2981 */ /* 0x000f28000c1e1900 */
[----:B------:R-:W4:Y:S04]  /*0340*/  @P3 LDG.E R25, desc[UR6][R10.64+0x3c] ;  /* 0x00003c060a193981 */ /* 0x000f28000c1e1900 */
[----:B------:R-:W4:Y:S01]  /*0350*/  @P4 LDG.E R27, desc[UR6][R10.64+0x50] ;  /* 0x000050060a1b4981 */ /* 0x000f22000c1e1900 */
[----:B--2---:R-:W-:-:S03]  /*0360*/  @!P0 LOP3.LUT R14, R14, R19, RZ, 0x3c, !PT ;  /* 0x000000130e0e8212 */ /* 0x004fc600078e3cff */
[----:B------:R-:W2:Y:S01]  /*0370*/  @!P0 LDG.E R19, desc[UR6][R10.64+0x4] ;  /* 0x000004060a138981 */ /* 0x000ea2000c1e1900 */
[----:B---3--:R-:W-:-:S03]  /*0380*/  @!P0 LOP3.LUT R3, R3, R20, RZ, 0x3c, !PT ;  /* 0x0000001403038212 */ /* 0x008fc600078e3cff */
[----:B------:R-:W3:Y:S01]  /*0390*/  @!P0 LDG.E R20, desc[UR6][R10.64+0x8] ;  /* 0x000008060a148981 */ /* 0x000ee2000c1e1900 */
[----:B----4-:R-:W-:-:S03]  /*03a0*/  @P1 LOP3.LUT R14, R14, R21, RZ, 0x3c, !PT ;  /* 0x000000150e0e1212 */ /* 0x010fc600078e3cff */
[----:B------:R-:W4:Y:S01]  /*03b0*/  @!P0 LDG.E R21, desc[UR6][R10.64+0xc] ;  /* 0x00000c060a158981 */ /* 0x000f22000c1e1900 */
[----:B------:R-:W-:-:S03]  /*03c0*/  @P2 LOP3.LUT R14, R14, R23, RZ, 0x3c, !PT ;  /* 0x000000170e0e2212 */ /* 0x000fc600078e3cff */
[----:B------:R-:W4:Y:S01]  /*03d0*/  @P1 LDG.E R23, desc[UR6][R10.64+0x18] ;  /* 0x000018060a171981 */ /* 0x000f22000c1e1900 */
[----:B------:R-:W-:-:S03]  /*03e0*/  @P1 LOP3.LUT R3, R3, R24, RZ, 0x3c, !PT ;  /* 0x0000001803031212 */ /* 0x000fc600078e3cff */
[----:B------:R-:W4:Y:S01]  /*03f0*/  @P2 LDG.E R24, desc[UR6][R10.64+0x30] ;  /* 0x000030060a182981 */ /* 0x000f22000c1e1900 */
[----:B--2---:R-:W-:-:S03]  /*0400*/  @!P0 LOP3.LUT R4, R4, R19, RZ, 0x3c, !PT ;  /* 0x0000001304048212 */ /* 0x004fc600078e3cff */
[----:B------:R-:W2:Y:S01]  /*0410*/  @P1 LDG.E R19, desc[UR6][R10.64+0x20] ;  /* 0x000020060a131981 */ /* 0x000ea2000c1e1900 */
[----:B---3--:R-:W-:-:S03]  /*0420*/  @!P0 LOP3.LUT R5, R5, R20, RZ, 0x3c, !PT ;  /* 0x0000001405058212 */ /* 0x008fc600078e3cff */
[----:B------:R-:W3:Y:S01]  /*0430*/  @P1 LDG.E R20, desc[UR6][R10.64+0x1c] ;  /* 0x00001c060a141981 */ /* 0x000ee2000c1e1900 */
[----:B----4-:R-:W-:-:S03]  /*0440*/  @!P0 LOP3.LUT R2, R2, R21, RZ, 0x3c, !PT ;  /* 0x0000001502028212 */ /* 0x010fc600078e3cff */
[----:B------:R-:W4:Y:S01]  /*0450*/  @P2 LDG.E R21, desc[UR6][R10.64+0x2c] ;  /* 0x00002c060a152981 */ /* 0x000f22000c1e1900 */
[----:B------:R-:W-:-:S03]  /*0460*/  @P1 LOP3.LUT R4, R4, R23, RZ, 0x3c, !PT ;  /* 0x0000001704041212 */ /* 0x000fc600078e3cff */
[----:B------:R-:W4:Y:S01]  /*0470*/  @P2 LDG.E R23, desc[UR6][R10.64+0x34] ;  /* 0x000034060a172981 */ /* 0x000f22000c1e1900 */
[----:B------:R-:W-:-:S03]  /*0480*/  @P2 LOP3.LUT R3, R3, R26, RZ, 0x3c, !PT ;  /* 0x0000001a03032212 */ /* 0x000fc600078e3cff */
[----:B------:R-:W4:Y:S01]  /*0490*/  @P3 LDG.E R26, desc[UR6][R10.64+0x4c] ;  /* 0x00004c060a1a3981 */ /* 0x000f22000c1e1900 */
[----:B------:R-:W-:-:S03]  /*04a0*/  @P3 LOP3.LUT R14, R14, R25, RZ, 0x3c, !PT ;  /* 0x000000190e0e3212 */ /* 0x000fc600078e3cff */
[----:B------:R-:W4:Y:S01]  /*04b0*/  @P5 LDG.E R25, desc[UR6][R10.64+0x64] ;  /* 0x000064060a195981 */ /* 0x000f22000c1e1900 */
[----:B--2---:R-:W-:-:S03]  /*04c0*/  @P1 LOP3.LUT R2, R2, R19, RZ, 0x3c, !PT ;  /* 0x0000001302021212 */ /* 0x004fc600078e3cff */
[----:B------:R-:W2:Y:S01]  /*04d0*/  @P3 LDG.E R19, desc[UR6][R10.64+0x40] ;  /* 0x000040060a133981 */ /* 0x000ea2000c1e1900 */
[----:B---3--:R-:W-:-:S03]  /*04e0*/  @P1 LOP3.LUT R5, R5, R20, RZ, 0x3c, !PT ;  /* 0x0000001405051212 */ /* 0x008fc600078e3cff */
[----:B------:R-:W3:Y:S01]  /*04f0*/  @P3 LDG.E R20, desc[UR6][R10.64+0x44] ;  /* 0x000044060a143981 */ /* 0x000ee2000c1e1900 */
[----:B------:R-:W-:-:S03]  /*0500*/  @P2 LOP3.LUT R5, R5, R24, RZ, 0x3c, !PT ;  /* 0x0000001805052212 */ /* 0x000fc600078e3cff */
[----:B------:R-:W3:Y:S01]  /*0510*/  @P4 LDG.E R24, desc[UR6][R10.64+0x58] ;  /* 0x000058060a184981 */ /* 0x000ee2000c1e1900 */
[----:B----4-:R-:W-:Y:S02]  /*0520*/  @P2 LOP3.LUT R4, R4, R21, RZ, 0x3c, !PT ;  /* 0x0000001504042212 */ /* 0x010fe400078e3cff */
[----:B------:R-:W-:Y:S01]  /*0530*/  @P2 LOP3.LUT R2, R2, R23, RZ, 0x3c, !PT ;  /* 0x0000001702022212 */ /* 0x000fe200078e3cff */
[----:B------:R-:W4:Y:S04]  /*0540*/  @P3 LDG.E R21, desc[UR6][R10.64+0x48] ;  /* 0x000048060a153981 */ /* 0x000f28000c1e1900 */
[----:B------:R-:W4:Y:S01]  /*0550*/  @P4 LDG.E R23, desc[UR6][R10.64+0x54] ;  /* 0x000054060a174981 */ /* 0x000f22000c1e1900 */
[----:B------:R-:W-:Y:S02]  /*0560*/  @P4 LOP3.LUT R14, R14, R27, RZ, 0x3c, !PT ;  /* 0x0000001b0e0e4212 */ /* 0x000fe400078e3cff */
[----:B------:R-:W-:-:S02]  /*0570*/  @P3 LOP3.LUT R3, R3, R26, RZ, 0x3c, !PT ;  /* 0x0000001a03033212 */ /* 0x000fc400078e3cff */
        /* <DEDUP_REMOVED lines=9> */
[----:B----4-:R-:W-:-:S03]  /*0610*/  @P3 LOP3.LUT R2, R2, R21, RZ, 0x3c, !PT ;  /* 0x0000001502023212 */ /* 0x010fc600078e3cff */
[----:B------:R-:W4:Y:S01]  /*0620*/  @P5 LDG.E R21, desc[UR6][R10.64+0x68] ;  /* 0x000068060a155981 */ /* 0x000f22000c1e1900 */
[----:B------:R-:W-:-:S03]  /*0630*/  @P4 LOP3.LUT R4, R4, R23, RZ, 0x3c, !PT ;  /* 0x0000001704044212 */ /* 0x000fc600078e3cff */
[----:B------:R-:W4:Y:S01]  /*0640*/  @P5 LDG.E R23, desc[UR6][R10.64+0x70] ;  /* 0x000070060a175981 */ /* 0x000f22000c1e1900 */
[----:B------:R-:W-:Y:S02]  /*0650*/  LOP3.LUT P0, RZ, R22, 0x80, RZ, 0xc0, !PT ;  /* 0x0000008016ff7812 */ /* 0x000fe4000780c0ff */
[----:B------:R-:W-:Y:S02]  /*0660*/  @P4 LOP3.LUT R3, R3, R26, RZ, 0x3c, !PT ;  /* 0x0000001a03034212 */ /* 0x000fe400078e3cff */
[----:B------:R-:W-:Y:S02]  /*0670*/  @P6 LOP3.LUT R14, R14, R25, RZ, 0x3c, !PT ;  /* 0x000000190e0e6212 */ /* 0x000fe400078e3cff */
[----:B------:R-:W4:Y:S07]  /*0680*/  @P6 LDG.E R25, desc[UR6][R10.64+0x7c] ;  /* 0x00007c060a196981 */ /* 0x000f2e000c1e1900 */
[----:B------:R-:W4:Y:S04]  /*0690*/  @P0 LDG.E R27, desc[UR6][R10.64+0x8c] ;  /* 0x00008c060a1b0981 */ /* 0x000f28000c1e1900 */
[----:B------:R-:W4:Y:S04]  /*06a0*/  @P0 LDG.E R26, desc[UR6][R10.64+0x94] ;  /* 0x000094060a1a0981 */ /* 0x000f28000c1e1900 */
        /* <DEDUP_REMOVED lines=11> */
[----:B------:R-:W-:Y:S02]  /*0760*/  @P6 LOP3.LUT R4, R4, R25, RZ, 0x3c, !PT ;  /* 0x0000001904046212 */ /* 0x000fe400078e3cff */
[----:B------:R-:W-:Y:S02]  /*0770*/  @P0 LOP3.LUT R14, R14, R27, RZ, 0x3c, !PT ;  /* 0x0000001b0e0e0212 */ /* 0x000fe400078e3cff */
[----:B--2---:R-:W-:Y:S02]  /*0780*/  @P6 LOP3.LUT R2, R2, R19, RZ, 0x3c, !PT ;  /* 0x0000001302026212 */ /* 0x004fe400078e3cff */
[----:B---3--:R-:W-:Y:S02]  /*0790*/  @P6 LOP3.LUT R5, R5, R20, RZ, 0x3c, !PT ;  /* 0x0000001405056212 */ /* 0x008fe400078e3cff */
[----:B------:R-:W-:Y:S02]  /*07a0*/  @P6 LOP3.LUT R3, R3, R24, RZ, 0x3c, !PT ;  /* 0x0000001803036212 */ /* 0x000fe400078e3cff */
[----:B------:R-:W-:-:S02]  /*07b0*/  @P0 LOP3.LUT R5, R5, R26, RZ, 0x3c, !PT ;  /* 0x0000001a05050212 */ /* 0x000fc400078e3cff */
[----:B----4-:R-:W-:Y:S02]  /*07c0*/  @P0 LOP3.LUT R4, R4, R21, RZ, 0x3c, !PT ;  /* 0x0000001504040212 */ /* 0x010fe400078e3cff */
[----:B------:R-:W-:Y:S02]  /*07d0*/  @P0 LOP3.LUT R3, R3, R28, RZ, 0x3c, !PT ;  /* 0x0000001c03030212 */ /* 0x000fe400078e3cff */
[----:B------:R-:W-:Y:S02]  /*07e0*/  @P0 LOP3.LUT R2, R2, R23, RZ, 0x3c, !PT ;  /* 0x0000001702020212 */ /* 0x000fe400078e3cff */
[----:B------:R-:W-:-:S13]  /*07f0*/  R2P PR, R22.B1, 0x7f ;  /* 0x0000007f16007804 */ /* 0x000fda0000001000 */
[----:B------:R-:W2:Y:S04]  /*0800*/  @P0 LDG.E R19, desc[UR6][R10.64+0xa0] ;  /* 0x0000a0060a130981 */ /* 0x000ea8000c1e1900 */
[----:B------:R-:W3:Y:S04]  /*0810*/  @P1 LDG.E R23, desc[UR6][R10.64+0xb4] ;  /* 0x0000b4060a171981 */ /* 0x000ee8000c1e1900 */
[----:B------:R-:W4:Y:S04]  /*0820*/  @P0 LDG.E R21, desc[UR6][R10.64+0xa4] ;  /* 0x0000a4060a150981 */ /* 0x000f28000c1e1900 */
[----:B------:R-:W4:Y:S04]  /*0830*/  @P2 LDG.E R25, desc[UR6][R10.64+0xc8] ;  /* 0x0000c8060a192981 */ /* 0x000f28000c1e1900 */
[----:B------:R-:W4:Y:S04]  /*0840*/  @P3 LDG.E R27, desc[UR6][R10.64+0xdc] ;  /* 0x0000dc060a1b3981 */ /* 0x000f28000c1e1900 */
[----:B------:R-:W4:Y:S04]  /*0850*/  @P0 LDG.E R20, desc[UR6][R10.64+0xa8] ;  /* 0x0000a8060a140981 */ /* 0x000f28000c1e1900 */
[----:B------:R-:W4:Y:S04]  /*0860*/  @P0 LDG.E R24, desc[UR6][R10.64+0xb0] ;  /* 0x0000b0060a180981 */ /* 0x000f28000c1e1900 */
[----:B------:R-:W4:Y:S04]  /*0870*/  @P4 LDG.E R29, desc[UR6][R10.64+0xf0] ;  /* 0x0000f0060a1d4981 */ /* 0x000f28000c1e1900 */
[----:B------:R-:W4:Y:S01]  /*0880*/  @P1 LDG.E R26, desc[UR6][R10.64+0xc4] ;  /* 0x0000c4060a1a1981 */ /* 0x000f22000c1e1900 */
[----:B--2---:R-:W-:-:S03]  /*0890*/  @P0 LOP3.LUT R14, R14, R19, RZ, 0x3c, !PT ;  /* 0x000000130e0e0212 */ /* 0x004fc600078e3cff */
[----:B------:R-:W2:Y:S01]  /*08a0*/  @P0 LDG.E R19, desc[UR6][R10.64+0xac] ;  /* 0x0000ac060a130981 */ /* 0x000ea2000c1e1900 */
[----:B---3--:R-:W-:-:S03]  /*08b0*/  @P1 LOP3.LUT R14, R14, R23, RZ, 0x3c, !PT ;  /* 0x000000170e0e1212 */ /* 0x008fc600078e3cff */
[----:B------:R-:W3:Y:S01]  /*08c0*/  @P1 LDG.E R23, desc[UR6][R10.64+0xc0] ;  /* 0x0000c0060a171981 */ /* 0x000ee2000c1e1900 */
[----:B----4-:R-:W-:-:S03]  /*08d0*/  @P0 LOP3.LUT R4, R4, R21, RZ, 0x3c, !PT ;  /* 0x0000001504040212 */ /* 0x010fc600078e3cff */
[----:B------:R-:W4:Y:S01]  /*08e0*/  @P1 LDG.E R21, desc[UR6][R10.64+0xb8] ;  /* 0x0000b8060a151981 */ /* 0x000f22000c1e1900 */
[----:B------:R-:W-:-:S03]  /*08f0*/  @P2 LOP3.LUT R14, R14, R25, RZ, 0x3c, !PT ;  /* 0x000000190e0e2212 */ /* 0x000fc600078e3cff */
[----:B------:R-:W4:Y:S01]  /*0900*/  @P5 LDG.E R25, desc[UR6][R10.64+0x104] ;  /* 0x000104060a195981 */ /* 0x000f22000c1e1900 */
[----:B------:R-:W-:-:S03]  /*0910*/  @P3 LOP3.LUT R14, R14, R27, RZ, 0x3c, !PT ;  /* 0x0000001b0e0e3212 */ /* 0x000fc600078e3cff */
[----:B------:R-:W4:Y:S01]  /*0920*/  @P6 LDG.E R27, desc[UR6][R10.64+0x118] ;  /* 0x000118060a1b6981 */ /* 0x000f22000c1e1900 */
[----:B------:R-:W-:-:S03]  /*0930*/  @P0 LOP3.LUT R5, R5, R20, RZ, 0x3c, !PT ;  /* 0x0000001405050212 */ /* 0x000fc600078e3cff */
[----:B------:R-:W4:Y:S01]  /*0940*/  @P1 LDG.E R20, desc[UR6][R10.64+0xbc] ;  /* 0x0000bc060a141981 */ /* 0x000f22000c1e1900 */
[----:B------:R-:W-:-:S03]  /*0950*/  @P0 LOP3.LUT R3, R3, R24, RZ, 0x3c, !PT ;  /* 0x0000001803030212 */ /* 0x000fc600078e3cff */
[----:B------:R-:W4:Y:S01]  /*0960*/  @P2 LDG.E R24, desc[UR6][R10.64+0xd8] ;  /* 0x0000d8060a182981 */ /* 0x000f22000c1e1900 */
[----:B------:R-:W-:Y:S02]  /*0970*/  @P4 LOP3.LUT R14, R14, R29, RZ, 0x3c, !PT ;  /* 0x0000001d0e0e4212 */ /* 0x000fe400078e3cff */
[----:B------:R-:W-:Y:S02]  /*0980*/  @P1 LOP3.LUT R3, R3, R26, RZ, 0x3c, !PT ;  /* 0x0000001a03031212 */ /* 0x000fe400078e3cff */
[----:B------:R-:W4:Y:S01]  /*0990*/  @P3 LDG.E R26, desc[UR6][R10.64+0xe4] ;  /* 0x0000e4060a1a3981 */ /* 0x000f22000c1e1900 */
[----:B--2---:R-:W-:Y:S02]  /*09a0*/  @P0 LOP3.LUT R2, R2, R19, RZ, 0x3c, !PT ;  /* 0x0000001302020212 */ /* 0x004fe400078e3cff */
[----:B------:R-:W-:Y:S01]  /*09b0*/  LOP3.LUT P0, RZ, R22, 0x8000, RZ, 0xc0, !PT ;  /* 0x0000800016ff7812 */ /* 0x000fe2000780c0ff */
[----:B------:R-:W2:Y:S01]  /*09c0*/  @P2 LDG.E R19, desc[UR6][R10.64+0xcc] ;  /* 0x0000cc060a132981 */ /* 0x000ea2000c1e1900 */
[----:B---3--:R-:W-:-:S03]  /*09d0*/  @P1 LOP3.LUT R2, R2, R23, RZ, 0x3c, !PT ;  /* 0x0000001702021212 */ /* 0x008fc600078e3cff */
[----:B------:R-:W3:Y:S01]  /*09e0*/  @P2 LDG.E R22, desc[UR6][R10.64+0xd0] ;  /* 0x0000d0060a162981 */ /* 0x000ee2000c1e1900 */
[----:B----4-:R-:W-:-:S03]  /*09f0*/  @P1 LOP3.LUT R4, R4, R21, RZ, 0x3c, !PT ;  /* 0x0000001504041212 */ /* 0x010fc600078e3cff */
[----:B------:R-:W4:Y:S01]  /*0a00*/  @P2 LDG.E R21, desc[UR6][R10.64+0xd4] ;  /* 0x0000d4060a152981 */ /* 0x000f22000c1e1900 */
[----:B------:R-:W-:-:S03]  /*0a10*/  @P5 LOP3.LUT R14, R14, R25, RZ, 0x3c, !PT ;  /* 0x000000190e0e5212 */ /* 0x000fc600078e3cff */
[----:B------:R-:W4:Y:S04]  /*0a20*/  @P3 LDG.E R23, desc[UR6][R10.64+0xe0] ;  /* 0x0000e0060a173981 */ /* 0x000f28000c1e1900 */
[----:B------:R-:W4:Y:S01]  /*0a30*/  @P3 LDG.E R25, desc[UR6][R10.64+0xe8] ;  /* 0x0000e8060a193981 */ /* 0x000f22000c1e1900 */
[----:B------:R-:W-:-:S03]  /*0a40*/  @P1 LOP3.LUT R5, R5, R20, RZ, 0x3c, !PT ;  /* 0x0000001405051212 */ /* 0x000fc600078e3cff */
[----:B------:R-:W4:Y:S01]  /*0a50*/  @P3 LDG.E R20, desc[UR6][R10.64+0xec] ;  /* 0x0000ec060a143981 */ /* 0x000f22000c1e1900 */
[----:B------:R-:W-:-:S03]  /*0a60*/  @P2 LOP3.LUT R3, R3, R24, RZ, 0x3c, !PT ;  /* 0x0000001803032212 */ /* 0x000fc600078e3cff */
        /* <DEDUP_REMOVED lines=8> */
[----:B------:R-:W-:Y:S02]  /*0af0*/  @P3 LOP3.LUT R5, R5, R26, RZ, 0x3c, !PT ;  /* 0x0000001a05053212 */ /* 0x000fe400078e3cff */
[----:B------:R-:W-:Y:S01]  /*0b00*/  @P3 LOP3.LUT R4, R4, R23, RZ, 0x3c, !PT ;  /* 0x0000001704043212 */ /* 0x000fe200078e3cff */
[----:B------:R-:W4:Y:S01]  /*0b10*/  @P5 LDG.E R26, desc[UR6][R10.64+0x10c] ;  /* 0x00010c060a1a5981 */ /* 0x000f22000c1e1900 */
[----:B------:R-:W-:-:S03]  /*0b20*/  @P3 LOP3.LUT R2, R2, R25, RZ, 0x3c, !PT ;  /* 0x0000001902023212 */ /* 0x000fc600078e3cff */
[----:B------:R-:W4:Y:S04]  /*0b30*/  @P5 LDG.E R23, desc[UR6][R10.64+0x108] ;  /* 0x000108060a175981 */ /* 0x000f28000c1e1900 */
        /* <DEDUP_REMOVED lines=19> */
[----:B------:R-:W-:-:S05]  /*0c70*/  VIADD R18, R18, 0x10 ;  /* 0x0000001012127836 */ /* 0x000fca0000000000 */
[----:B------:R-:W-:Y:S02]  /*0c80*/  ISETP.NE.AND P1, PT, R18, 0x20, PT ;  /* 0x000000201200780c */ /* 0x000fe40003f25270 */
[----:B------:R-:W-:-:S04]  /*0c90*/  @P5 LOP3.LUT R3, R3, R20, RZ, 0x3c, !PT ;  /* 0x0000001403035212 */ /* 0x000fc800078e3cff */
[----:B------:R-:W-:Y:S02]  /*0ca0*/  @P6 LOP3.LUT R3, R3, R24, RZ, 0x3c, !PT ;  /* 0x0000001803036212 */ /* 0x000fe400078e3cff */
[----:B------:R-:W-:Y:S02]  /*0cb0*/  @P0 LOP3.LUT R14, R14, R27, RZ, 0x3c, !PT ;  /* 0x0000001b0e0e0212 */ /* 0x000fe400078e3cff */
[----:B------:R-:W-:Y:S02]  /*0cc0*/  @P0 LOP3.LUT R3, R3, R28, RZ, 0x3c, !PT ;  /* 0x0000001c03030212 */ /* 0x000fe400078e3cff */
[----:B--2---:R-:W-:Y:S02]  /*0cd0*/  @P6 LOP3.LUT R4, R4, R19, RZ, 0x3c, !PT ;  /* 0x0000001304046212 */ /* 0x004fe400078e3cff */
[----:B---3--:R-:W-:Y:S02]  /*0ce0*/  @P6 LOP3.LUT R5, R5, R22, RZ, 0x3c, !PT ;  /* 0x0000001605056212 */ /* 0x008fe400078e3cff */
[----:B----4-:R-:W-:-:S02]  /*0cf0*/  @P6 LOP3.LUT R2, R2, R21, RZ, 0x3c, !PT ;  /* 0x0000001502026212 */ /* 0x010fc400078e3cff */
[----:B------:R-:W-:Y:S02]  /*0d00*/  @P0 LOP3.LUT R5, R5, R26, RZ, 0x3c, !PT ;  /* 0x0000001a05050212 */ /* 0x000fe400078e3cff */
[----:B------:R-:W-:Y:S02]  /*0d10*/  @P0 LOP3.LUT R4, R4, R23, RZ, 0x3c, !PT ;  /* 0x0000001704040212 */ /* 0x000fe400078e3cff */
[----:B------:R-:W-:Y:S01]  /*0d20*/  @P0 LOP3.LUT R2, R2, R25, RZ, 0x3c, !PT ;  /* 0x0000001902020212 */ /* 0x000fe200078e3cff */
[----:B------:R-:W-:Y:S06]  /*0d30*/  @P1 BRA `(.L_x_7) ;  /* 0xfffffff400481947 */ /* 0x000fec000383ffff */
[----:B------:R-:W-:-:S05]  /*0d40*/  VIADD R16, R16, 0x1 ;  /* 0x0000000110107836 */ /* 0x000fca0000000000 */
[----:B------:R-:W-:-:S13]  /*0d50*/  ISETP.NE.AND P0, PT, R16, 0x5, PT ;  /* 0x000000051000780c */ /* 0x000fda0003f05270 */
[----:B------:R-:W-:Y:S05]  /*0d60*/  @P0 BRA `(.L_x_8) ;  /* 0xfffffff400280947 */ /* 0x000fea000383ffff */
[----:B------:R-:W-:Y:S01]  /*0d70*/  UIADD3 UR4, UPT, UPT, UR4, 0x1, URZ ;  /* 0x0000000104047890 */ /* 0x000fe2000fffe0ff */
[----:B------:R-:W-:Y:S01]  /*0d80*/  LOP3.LUT R10, R0, 0x3, RZ, 0xc0, !PT ;  /* 0x00000003000a7812 */ /* 0x000fe200078ec0ff */
[----:B------:R-:W-:-:S04]  /*0d90*/  IMAD.WIDE.U32 R8, R13, 0x30, R8 ;  /* 0x000000300d087825 */ /* 0x000fc800078e0008 */
[----:B------:R-:W-:Y:S01]  /*0da0*/  ISETP.LE.U32.AND P0, PT, R10, UR4, PT ;  /* 0x000000040a007c0c */ /* 0x000fe2000bf03070 */
[----:B------:R0:W-:Y:S04]  /*0db0*/  STG.E.64 desc[UR6][R8.64+0x8], R4 ;  /* 0x0000080408007986 */ /* 0x0001e8000c101b06 */
[----:B------:R0:W-:Y:S04]  /*0dc0*/  STG.E.64 desc[UR6][R8.64+0x10], R2 ;  /* 0x0000100208007986 */ /* 0x0001e8000c101b06 */
[----:B------:R0:W-:Y:S04]  /*0dd0*/  STG.E desc[UR6][R8.64+0x4], R14 ;  /* 0x0000040e08007986 */ /* 0x0001e8000c101906 */
[----:B------:R-:W-:Y:S05]  /*0de0*/  @!P0 BRA `(.L_x_9) ;  /* 0xfffffff000f88947 */ /* 0x000fea000383ffff */
.L_x_6:
[----:B------:R-:W-:Y:S01]  /*0df0*/  ISETP.GT.U32.AND P0, PT, R0, 0x3, PT ;  /* 0x000000030000780c */ /* 0x000fe20003f04070 */
[----:B------:R-:W-:Y:S01]  /*0e00*/  VIADD R12, R12, 0x1 ;  /* 0x000000010c0c7836 */ /* 0x000fe20000000000 */
[--C-:B------:R-:W-:Y:S02]  /*0e10*/  SHF.R.U64 R0, R0, 0x2, R15.reuse ;  /* 0x0000000200007819 */ /* 0x100fe4000000120f */
[----:B------:R-:W-:Y:S02]  /*0e20*/  ISETP.GT.U32.AND.EX P0, PT, R15, RZ, PT, P0 ;  /* 0x000000ff0f00720c */ /* 0x000fe40003f04100 */
[----:B------:R-:W-:-:S11]  /*0e30*/  SHF.R.U32.HI R15, RZ, 0x2, R15 ;  /* 0x00000002ff0f7819 */ /* 0x000fd6000001160f */
[----:B------:R-:W-:Y:S05]  /*0e40*/  @P0 BRA `(.L_x_10) ;  /* 0xfffffff000c40947 */ /* 0x000fea000383ffff */
.L_x_5:
[----:B0-----:R-:W0:Y:S02]  /*0e50*/  LDC.64 R2, c[0x0][0x388] ;  /* 0x0000e200ff027b82 */ /* 0x001e240000000a00 */
[----:B0-----:R-:W-:-:S05]  /*0e60*/  IMAD.WIDE.U32 R2, R13, 0x30, R2 ;  /* 0x000000300d027825 */ /* 0x001fca00078e0002 */
[----:B------:R-:W-:Y:S04]  /*0e70*/  STG.E.64 desc[UR6][R2.64+0x18], RZ ;  /* 0x000018ff02007986 */ /* 0x000fe8000c101b06 */
[----:B------:R-:W-:Y:S04]  /*0e80*/  STG.E desc[UR6][R2.64+0x20], RZ ;  /* 0x000020ff02007986 */ /* 0x000fe8000c101906 */
[----:B------:R-:W-:Y:S01]  /*0e90*/  STG.E.64 desc[UR6][R2.64+0x28], RZ ;  /* 0x000028ff02007986 */ /* 0x000fe2000c101b06 */
[----:B------:R-:W-:Y:S05]  /*0ea0*/  EXIT ;  /* 0x000000000000794d */ /* 0x000fea0003800000 */
.L_x_11:
        /* <DEDUP_REMOVED lines=13> */
.L_x_15:


//--------------------- .nv.global.init           --------------------------
	.section	.nv.global.init,"aw",@progbits
	.align	4
.nv.global.init:
	.type		mrg32k3aM1SubSeq,@object
	.size		mrg32k3aM1SubSeq,(mrg32k3aM2SubSeq - mrg32k3aM1SubSeq)
mrg32k3aM1SubSeq:
        /*0000*/ 	.byte	0x0b, 0xcc, 0xee, 0x04, 0x73, 0x29, 0x8b, 0x6f, 0xf6, 0x53, 0x03, 0xf6, 0x23, 0xf6, 0xea, 0xda
        /* <DEDUP_REMOVED lines=125> */
	.type		mrg32k3aM2SubSeq,@object
	.size		mrg32k3aM2SubSeq,(mrg32k3aM1 - mrg32k3aM2SubSeq)
mrg32k3aM2SubSeq:
        /* <DEDUP_REMOVED lines=126> */
	.type		mrg32k3aM1,@object
	.size		mrg32k3aM1,(mrg32k3aM1Seq - mrg32k3aM1)
mrg32k3aM1:
        /* <DEDUP_REMOVED lines=144> */
	.type		mrg32k3aM1Seq,@object
	.size		mrg32k3aM1Seq,(mrg32k3aM2 - mrg32k3aM1Seq)
mrg32k3aM1Seq:
        /* <DEDUP_REMOVED lines=144> */
	.type		mrg32k3aM2,@object
	.size		mrg32k3aM2,(mrg32k3aM2Seq - mrg32k3aM2)
mrg32k3aM2:
        /* <DEDUP_REMOVED lines=144> */
	.type		mrg32k3aM2Seq,@object
	.size		mrg32k3aM2Seq,(precalc_xorwow_matrix - mrg32k3aM2Seq)
mrg32k3aM2Seq:
        /* <DEDUP_REMOVED lines=144> */
	.type		precalc_xorwow_matrix,@object
	.size		precalc_xorwow_matrix,(precalc_xorwow_offset_matrix - precalc_xorwow_matrix)
precalc_xorwow_matrix:
        /* <DEDUP_REMOVED lines=6400> */
	.type		precalc_xorwow_offset_matrix,@object
	.size		precalc_xorwow_offset_matrix,(.L_1 - precalc_xorwow_offset_matrix)
precalc_xorwow_offset_matrix:
        /* <DEDUP_REMOVED lines=6400> */
.L_1:


//--------------------- .nv.shared.reserved.0     --------------------------
	.section	.nv.shared.reserved.0,"aw",@nobits
	.weak		__nv_reservedSMEM_offset_0_alias
	.size		__nv_reservedSMEM_offset_0_alias, 0, 64
	.other		__nv_reservedSMEM_offset_0_alias,@"STO_CUDA_RESERVED_SHARED STV_DEFAULT"
__nv_reservedSMEM_offset_0_alias:
	.zero		0
	.zero		64


//--------------------- .nv.global                --------------------------
	.section	.nv.global,"aw",@nobits
.nv.global:
	.type		_ZN34_INTERNAL_d95f2b18_4_k_cu_f6a17bd16thrust24THRUST_300001_SM_1000_NS3seqE,@object
	.size		_ZN34_INTERNAL_d95f2b18_4_k_cu_f6a17bd16thrust24THRUST_300001_SM_1000_NS3seqE,(_ZN34_INTERNAL_d95f2b18_4_k_cu_f6a17bd14cuda3std3__48in_placeE - _ZN34_INTERNAL_d95f2b18_4_k_cu_f6a17bd16thrust24THRUST_300001_SM_1000_NS3seqE)
_ZN34_INTERNAL_d95f2b18_4_k_cu_f6a17bd16thrust24THRUST_300001_SM_1000_NS3seqE:
	.zero		1
	.type		_ZN34_INTERNAL_d95f2b18_4_k_cu_f6a17bd14cuda3std3__48in_placeE,@object
	.size		_ZN34_INTERNAL_d95f2b18_4_k_cu_f6a17bd14cuda3std3__48in_placeE,(_ZN34_INTERNAL_d95f2b18_4_k_cu_f6a17bd14cuda3std6ranges3__45__cpo4sizeE - _ZN34_INTERNAL_d95f2b18_4_k_cu_f6a17bd14cuda3std3__48in_placeE)
_ZN34_INTERNAL_d95f2b18_4_k_cu_f6a17bd14cuda3std3__48in_placeE:
	.zero		1
	.type		_ZN34_INTERNAL_d95f2b18_4_k_cu_f6a17bd14cuda3std6ranges3__45__cpo4sizeE,@object
	.size		_ZN34_INTERNAL_d95f2b18_4_k_cu_f6a17bd14cuda3std6ranges3__45__cpo4sizeE,(_ZN34_INTERNAL_d95f2b18_4_k_cu_f6a17bd16thrust24THRUST_300001_SM_1000_NS12placeholders2_3E - _ZN34_INTERNAL_d95f2b18_4_k_cu_f6a17bd14cuda3std6ranges3__45__cpo4sizeE)
_ZN34_INTERNAL_d95f2b18_4_k_cu_f6a17bd14cuda3std6ranges3__45__cpo4sizeE:
	.zero		1
	.type		_ZN34_INTERNAL_d95f2b18_4_k_cu_f6a17bd16thrust24THRUST_300001_SM_1000_NS12placeholders2_3E,@object
	.size		_ZN34_INTERNAL_d95f2b18_4_k_cu_f6a17bd16thrust24THRUST_300001_SM_1000_NS12placeholders2_3E,(_ZN34_INTERNAL_d95f2b18_4_k_cu_f6a17bd14cuda3std3__45__cpo6cbeginE - _ZN34_INTERNAL_d95f2b18_4_k_cu_f6a17bd16thrust24THRUST_300001_SM_1000_NS12placeholders2_3E)
_ZN34_INTERNAL_d95f2b18_4_k_cu_f6a17bd16thrust24THRUST_300001_SM_1000_NS12placeholders2_3E:
	.zero		1
	.type		_ZN34_INTERNAL_d95f2b18_4_k_cu_f6a17bd14cuda3std3__45__cpo6cbeginE,@object
	.size		_ZN34_INTERNAL_d95f2b18_4_k_cu_f6a17bd14cuda3std3__45__cpo6cbeginE,(_ZN34_INTERNAL_d95f2b18_4_k_cu_f6a17bd14cuda3std6ranges3__45__cpo6cbeginE - _ZN34_INTERNAL_d95f2b18_4_k_cu_f6a17bd14cuda3std3__45__cpo6cbeginE)
_ZN34_INTERNAL_d95f2b18_4_k_cu_f6a17bd14cuda3std3__45__cpo6cbeginE:
	.zero		1
	.type		_ZN34_INTERNAL_d95f2b18_4_k_cu_f6a17bd14cuda3std6ranges3__45__cpo6cbeginE,@object
	.size		_ZN34_INTERNAL_d95f2b18_4_k_cu_f6a17bd14cuda3std6ranges3__45__cpo6cbeginE,(_ZN34_INTERNAL_d95f2b18_4_k_cu_f6a17bd16thrust24THRUST_300001_SM_1000_NS12placeholders2_7E - _ZN34_INTERNAL_d95f2b18_4_k_cu_f6a17bd14cuda3std6ranges3__45__cpo6cbeginE)
_ZN34_INTERNAL_d95f2b18_4_k_cu_f6a17bd14cuda3std6ranges3__45__cpo6cbeginE:
	.zero		1
	.type		_ZN34_INTERNAL_d95f2b18_4_k_cu_f6a17bd16thrust24THRUST_300001_SM_1000_NS12placeholders2_7E,@object
	.size		_ZN34_INTERNAL_d95f2b18_4_k_cu_f6a17bd16thrust24THRUST_300001_SM_1000_NS12placeholders2_7E,(_ZN34_INTERNAL_d95f2b18_4_k_cu_f6a17bd14cuda3std3__45__cpo7crbeginE - _ZN34_INTERNAL_d95f2b18_4_k_cu_f6a17bd16thrust24THRUST_300001_SM_1000_NS12placeholders2_7E)
_ZN34_INTERNAL_d95f2b18_4_k_cu_f6a17bd16thrust24THRUST_300001_SM_1000_NS12placeholders2_7E:
	.zero		1
	.type		_ZN34_INTERNAL_d95f2b18_4_k_cu_f6a17bd14cuda3std3__45__cpo7crbeginE,@object
	.size		_ZN34_INTERNAL_d95f2b18_4_k_cu_f6a17bd14cuda3std3__45__cpo7crbeginE,(_ZN34_INTERNAL_d95f2b18_4_k_cu_f6a17bd14cuda3std6ranges3__45__cpo4nextE - _ZN34_INTERNAL_d95f2b18_4_k_cu_f6a17bd14cuda3std3__45__cpo7crbeginE)
_ZN34_INTERNAL_d95f2b18_4_k_cu_f6a17bd14cuda3std3__45__cpo7crbeginE:
	.zero		1
	.type		_ZN34_INTERNAL_d95f2b18_4_k_cu_f6a17bd14cuda3std6ranges3__45__cpo4nextE,@object
	.size		_ZN34_INTERNAL_d95f2b18_4_k_cu_f6a17bd14cuda3std6ranges3__45__cpo4nextE,(_ZN34_INTERNAL_d95f2b18_4_k_cu_f6a17bd14cuda3std6ranges3__45__cpo4swapE - _ZN34_INTERNAL_d95f2b18_4_k_cu_f6a17bd14cuda3std6ranges3__45__cpo4nextE)
_ZN34_INTERNAL_d95f2b18_4_k_cu_f6a17bd14cuda3std6ranges3__45__cpo4nextE:
	.zero		1
	.type		_ZN34_INTERNAL_d95f2b18_4_k_cu_f6a17bd14cuda3std6ranges3__45__cpo4swapE,@object
	.size		_ZN34_INTERNAL_d95f2b18_4_k_cu_f6a17bd14cuda3std6ranges3__45__cpo4swapE,(_ZN34_INTERNAL_d95f2b18_4_k_cu_f6a17bd16thrust24THRUST_300001_SM_1000_NS8cuda_cub10par_nosyncE - _ZN34_INTERNAL_d95f2b18_4_k_cu_f6a17bd14cuda3std6ranges3__45__cpo4swapE)
_ZN34_INTERNAL_d95f2b18_4_k_cu_f6a17bd14cuda3std6ranges3__45__cpo4swapE:
	.zero		1
	.type		_ZN34_INTERNAL_d95f2b18_4_k_cu_f6a17bd16thrust24THRUST_300001_SM_1000_NS8cuda_cub10par_nosyncE,@object
	.size		_ZN34_INTERNAL_d95f2b18_4_k_cu_f6a17bd16thrust24THRUST_300001_SM_1000_NS8cuda_cub10par_nosyncE,(_ZN34_INTERNAL_d95f2b18_4_k_cu_f6a17bd16thrust24THRUST_300001_SM_1000_NS12placeholders2_9E - _ZN34_INTERNAL_d95f2b18_4_k_cu_f6a17bd16thrust24THRUST_300001_SM_1000_NS8cuda_cub10par_nosyncE)
_ZN34_INTERNAL_d95f2b18_4_k_cu_f6a17bd16thrust24THRUST_300001_SM_1000_NS8cuda_cub10par_nosyncE:
	.zero		1
	.type		_ZN34_INTERNAL_d95f2b18_4_k_cu_f6a17bd16thrust24THRUST_300001_SM_1000_NS12placeholders2_9E,@object
	.size		_ZN34_INTERNAL_d95f2b18_4_k_cu_f6a17bd16thrust24THRUST_300001_SM_1000_NS12placeholders2_9E,(_ZN34_INTERNAL_d95f2b18_4_k_cu_f6a17bd14cuda3std3__436_GLOBAL__N__d95f2b18_4_k_cu_f6a17bd16ignoreE - _ZN34_INTERNAL_d95f2b18_4_k_cu_f6a17bd16thrust24THRUST_300001_SM_1000_NS12placeholders2_9E)
_ZN34_INTERNAL_d95f2b18_4_k_cu_f6a17bd16thrust24THRUST_300001_SM_1000_NS12placeholders2_9E:
	.zero		1
	.type		_ZN34_INTERNAL_d95f2b18_4_k_cu_f6a17bd14cuda3std3__436_GLOBAL__N__d95f2b18_4_k_cu_f6a17bd16ignoreE,@object
	.size		_ZN34_INTERNAL_d95f2b18_4_k_cu_f6a17bd14cuda3std3__436_GLOBAL__N__d95f2b18_4_k_cu_f6a17bd16ignoreE,(_ZN34_INTERNAL_d95f2b18_4_k_cu_f6a17bd14cuda3std6ranges3__45__cpo4dataE - _ZN34_INTERNAL_d95f2b18_4_k_cu_f6a17bd14cuda3std3__436_GLOBAL__N__d95f2b18_4_k_cu_f6a17bd16ignoreE)
_ZN34_INTERNAL_d95f2b18_4_k_cu_f6a17bd14cuda3std3__436_GLOBAL__N__d95f2b18_4_k_cu_f6a17bd16ignoreE:
	.zero		1
	.type		_ZN34_INTERNAL_d95f2b18_4_k_cu_f6a17bd14cuda3std6ranges3__45__cpo4dataE,@object
	.size		_ZN34_INTERNAL_d95f2b18_4_k_cu_f6a17bd14cuda3std6ranges3__45__cpo4dataE,(_ZN34_INTERNAL_d95f2b18_4_k_cu_f6a17bd16thrust24THRUST_300001_SM_1000_NS12placeholders2_1E - _ZN34_INTERNAL_d95f2b18_4_k_cu_f6a17bd14cuda3std6ranges3__45__cpo4dataE)
_ZN34_INTERNAL_d95f2b18_4_k_cu_f6a17bd14cuda3std6ranges3__45__cpo4dataE:
	.zero		1
	.type		_ZN34_INTERNAL_d95f2b18_4_k_cu_f6a17bd16thrust24THRUST_300001_SM_1000_NS12placeholders2_1E,@object
	.size		_ZN34_INTERNAL_d95f2b18_4_k_cu_f6a17bd16thrust24THRUST_300001_SM_1000_NS12placeholders2_1E,(_ZN34_INTERNAL_d95f2b18_4_k_cu_f6a17bd14cuda3std3__45__cpo5beginE - _ZN34_INTERNAL_d95f2b18_4_k_cu_f6a17bd16thrust24THRUST_300001_SM_1000_NS12placeholders2_1E)
_ZN34_INTERNAL_d95f2b18_4_k_cu_f6a17bd16thrust24THRUST_300001_SM_1000_NS12placeholders2_1E:
	.zero		1
	.type		_ZN34_INTERNAL_d95f2b18_4_k_cu_f6a17bd14cuda3std3__45__cpo5beginE,@object
	.size		_ZN34_INTERNAL_d95f2b18_4_k_cu_f6a17bd14cuda3std3__45__cpo5beginE,(_ZN34_INTERNAL_d95f2b18_4_k_cu_f6a17bd14cuda3std6ranges3__45__cpo5beginE - _ZN34_INTERNAL_d95f2b18_4_k_cu_f6a17bd14cuda3std3__45__cpo5beginE)
_ZN34_INTERNAL_d95f2b18_4_k_cu_f6a17bd14cuda3std3__45__cpo5beginE:
	.zero		1
	.type		_ZN34_INTERNAL_d95f2b18_4_k_cu_f6a17bd14cuda3std6ranges3__45__cpo5beginE,@object
	.size		_ZN34_INTERNAL_d95f2b18_4_k_cu_f6a17bd14cuda3std6ranges3__45__cpo5beginE,(_ZN34_INTERNAL_d95f2b18_4_k_cu_f6a17bd16thrust24THRUST_300001_SM_1000_NS12placeholders2_5E - _ZN34_INTERNAL_d95f2b18_4_k_cu_f6a17bd14cuda3std6ranges3__45__cpo5beginE)
_ZN34_INTERNAL_d95f2b18_4_k_cu_f6a17bd14cuda3std6ranges3__45__cpo5beginE:
	.zero		1
	.type		_ZN34_INTERNAL_d95f2b18_4_k_cu_f6a17bd16thrust24THRUST_300001_SM_1000_NS12placeholders2_5E,@object
	.size		_ZN34_INTERNAL_d95f2b18_4_k_cu_f6a17bd16thrust24THRUST_300001_SM_1000_NS12placeholders2_5E,(_ZN34_INTERNAL_d95f2b18_4_k_cu_f6a17bd14cuda3std3__45__cpo6rbeginE - _ZN34_INTERNAL_d95f2b18_4_k_cu_f6a17bd16thrust24THRUST_300001_SM_1000_NS12placeholders2_5E)
_ZN34_INTERNAL_d95f2b18_4_k_cu_f6a17bd16thrust24THRUST_300001_SM_1000_NS12placeholders2_5E:
	.zero		1
	.type		_ZN34_INTERNAL_d95f2b18_4_k_cu_f6a17bd14cuda3std3__45__cpo6rbeginE,@object
	.size		_ZN34_INTERNAL_d95f2b18_4_k_cu_f6a17bd14cuda3std3__45__cpo6rbeginE,(_ZN34_INTERNAL_d95f2b18_4_k_cu_f6a17bd14cuda3std6ranges3__45__cpo7advanceE - _ZN34_INTERNAL_d95f2b18_4_k_cu_f6a17bd14cuda3std3__45__cpo6rbeginE)
_ZN34_INTERNAL_d95f2b18_4_k_cu_f6a17bd14cuda3std3__45__cpo6rbeginE:
	.zero		1
	.type		_ZN34_INTERNAL_d95f2b18_4_k_cu_f6a17bd14cuda3std6ranges3__45__cpo7advanceE,@object
	.size		_ZN34_INTERNAL_d95f2b18_4_k_cu_f6a17bd14cuda3std6ranges3__45__cpo7advanceE,(_ZN34_INTERNAL_d95f2b18_4_k_cu_f6a17bd14cuda3std3__47nulloptE - _ZN34_INTERNAL_d95f2b18_4_k_cu_f6a17bd14cuda3std6ranges3__45__cpo7advanceE)
_ZN34_INTERNAL_d95f2b18_4_k_cu_f6a17bd14cuda3std6ranges3__45__cpo7advanceE:
	.zero		1
	.type		_ZN34_INTERNAL_d95f2b18_4_k_cu_f6a17bd14cuda3std3__47nulloptE,@object
	.size		_ZN34_INTERNAL_d95f2b18_4_k_cu_f6a17bd14cuda3std3__47nulloptE,(_ZN34_INTERNAL_d95f2b18_4_k_cu_f6a17bd14cuda3std6ranges3__45__cpo8distanceE - _ZN34_INTERNAL_d95f2b18_4_k_cu_f6a17bd14cuda3std3__47nulloptE)
_ZN34_INTERNAL_d95f2b18_4_k_cu_f6a17bd14cuda3std3__47nulloptE:
	.zero		1
	.type		_ZN34_INTERNAL_d95f2b18_4_k_cu_f6a17bd14cuda3std6ranges3__45__cpo8distanceE,@object
	.size		_ZN34_INTERNAL_d95f2b18_4_k_cu_f6a17bd14cuda3std6ranges3__45__cpo8distanceE,(_ZN34_INTERNAL_d95f2b18_4_k_cu_f6a17bd16thrust24THRUST_300001_SM_1000_NS12placeholders3_10E - _ZN34_INTERNAL_d95f2b18_4_k_cu_f6a17bd14cuda3std6ranges3__45__cpo8distanceE)
_ZN34_INTERNAL_d95f2b18_4_k_cu_f6a17bd14cuda3std6ranges3__45__cpo8distanceE:
	.zero		1
	.type		_ZN34_INTERNAL_d95f2b18_4_k_cu_f6a17bd16thrust24THRUST_300001_SM_1000_NS12placeholders3_10E,@object
	.size		_ZN34_INTERNAL_d95f2b18_4_k_cu_f6a17bd16thrust24THRUST_300001_SM_1000_NS12placeholders3_10E,(_ZN34_INTERNAL_d95f2b18_4_k_cu_f6a17bd14cuda3std3__419piecewise_constructE - _ZN34_INTERNAL_d95f2b18_4_k_cu_f6a17bd16thrust24THRUST_300001_SM_1000_NS12placeholders3_10E)
_ZN34_INTERNAL_d95f2b18_4_k_cu_f6a17bd16thrust24THRUST_300001_SM_1000_NS12placeholders3_10E:
	.zero		1
	.type		_ZN34_INTERNAL_d95f2b18_4_k_cu_f6a17bd14cuda3std3__419piecewise_constructE,@object
	.size		_ZN34_INTERNAL_d95f2b18_4_k_cu_f6a17bd14cuda3std3__419piecewise_constructE,(_ZN34_INTERNAL_d95f2b18_4_k_cu_f6a17bd14cuda3std6ranges3__45__cpo5cdataE - _ZN34_INTERNAL_d95f2b18_4_k_cu_f6a17bd14cuda3std3__419piecewise_constructE)
_ZN34_INTERNAL_d95f2b18_4_k_cu_f6a17bd14cuda3std3__419piecewise_constructE:
	.zero		1
	.type		_ZN34_INTERNAL_d95f2b18_4_k_cu_f6a17bd14cuda3std6ranges3__45__cpo5cdataE,@object
	.size		_ZN34_INTERNAL_d95f2b18_4_k_cu_f6a17bd14cuda3std6ranges3__45__cpo5cdataE,(_ZN34_INTERNAL_d95f2b18_4_k_cu_f6a17bd16thrust24THRUST_300001_SM_1000_NS12placeholders2_2E - _ZN34_INTERNAL_d95f2b18_4_k_cu_f6a17bd14cuda3std6ranges3__45__cpo5cdataE)
_ZN34_INTERNAL_d95f2b18_4_k_cu_f6a17bd14cuda3std6ranges3__45__cpo5cdataE:
	.zero		1
	.type		_ZN34_INTERNAL_d95f2b18_4_k_cu_f6a17bd16thrust24THRUST_300001_SM_1000_NS12placeholders2_2E,@object
	.size		_ZN34_INTERNAL_d95f2b18_4_k_cu_f6a17bd16thrust24THRUST_300001_SM_1000_NS12placeholders2_2E,(_ZN34_INTERNAL_d95f2b18_4_k_cu_f6a17bd14cuda3std3__45__cpo3endE - _ZN34_INTERNAL_d95f2b18_4_k_cu_f6a17bd16thrust24THRUST_300001_SM_1000_NS12placeholders2_2E)
_ZN34_INTERNAL_d95f2b18_4_k_cu_f6a17bd16thrust24THRUST_300001_SM_1000_NS12placeholders2_2E:
	.zero		1
	.type		_ZN34_INTERNAL_d95f2b18_4_k_cu_f6a17bd14cuda3std3__45__cpo3endE,@object
	.size		_ZN34_INTERNAL_d95f2b18_4_k_cu_f6a17bd14cuda3std3__45__cpo3endE,(_ZN34_INTERNAL_d95f2b18_4_k_cu_f6a17bd14cuda3std6ranges3__45__cpo3endE - _ZN34_INTERNAL_d95f2b18_4_k_cu_f6a17bd14cuda3std3__45__cpo3endE)
_ZN34_INTERNAL_d95f2b18_4_k_cu_f6a17bd14cuda3std3__45__cpo3endE:
	.zero		1
	.type		_ZN34_INTERNAL_d95f2b18_4_k_cu_f6a17bd14cuda3std6ranges3__45__cpo3endE,@object
	.size		_ZN34_INTERNAL_d95f2b18_4_k_cu_f6a17bd14cuda3std6ranges3__45__cpo3endE,(_ZN34_INTERNAL_d95f2b18_4_k_cu_f6a17bd16thrust24THRUST_300001_SM_1000_NS12placeholders2_6E - _ZN34_INTERNAL_d95f2b18_4_k_cu_f6a17bd14cuda3std6ranges3__45__cpo3endE)
_ZN34_INTERNAL_d95f2b18_4_k_cu_f6a17bd14cuda3std6ranges3__45__cpo3endE:
	.zero		1
	.type		_ZN34_INTERNAL_d95f2b18_4_k_cu_f6a17bd16thrust24THRUST_300001_SM_1000_NS12placeholders2_6E,@object
	.size		_ZN34_INTERNAL_d95f2b18_4_k_cu_f6a17bd16thrust24THRUST_300001_SM_1000_NS12placeholders2_6E,(_ZN34_INTERNAL_d95f2b18_4_k_cu_f6a17bd14cuda3std3__45__cpo4rendE - _ZN34_INTERNAL_d95f2b18_4_k_cu_f6a17bd16thrust24THRUST_300001_SM_1000_NS12placeholders2_6E)
_ZN34_INTERNAL_d95f2b18_4_k_cu_f6a17bd16thrust24THRUST_300001_SM_1000_NS12placeholders2_6E:
	.zero		1
	.type		_ZN34_INTERNAL_d95f2b18_4_k_cu_f6a17bd14cuda3std3__45__cpo4rendE,@object
	.size		_ZN34_INTERNAL_d95f2b18_4_k_cu_f6a17bd14cuda3std3__45__cpo4rendE,(_ZN34_INTERNAL_d95f2b18_4_k_cu_f6a17bd14cuda3std6ranges3__45__cpo9iter_swapE - _ZN34_INTERNAL_d95f2b18_4_k_cu_f6a17bd14cuda3std3__45__cpo4rendE)
_ZN34_INTERNAL_d95f2b18_4_k_cu_f6a17bd14cuda3std3__45__cpo4rendE:
	.zero		1
	.type		_ZN34_INTERNAL_d95f2b18_4_k_cu_f6a17bd14cuda3std6ranges3__45__cpo9iter_swapE,@object
	.size		_ZN34_INTERNAL_d95f2b18_4_k_cu_f6a17bd14cuda3std6ranges3__45__cpo9iter_swapE,(_ZN34_INTERNAL_d95f2b18_4_k_cu_f6a17bd14cuda3std3__48unexpectE - _ZN34_INTERNAL_d95f2b18_4_k_cu_f6a17bd14cuda3std6ranges3__45__cpo9iter_swapE)
_ZN34_INTERNAL_d95f2b18_4_k_cu_f6a17bd14cuda3std6ranges3__45__cpo9iter_swapE:
	.zero		1
	.type		_ZN34_INTERNAL_d95f2b18_4_k_cu_f6a17bd14cuda3std3__48unexpectE,@object
	.size		_ZN34_INTERNAL_d95f2b18_4_k_cu_f6a17bd14cuda3std3__48unexpectE,(_ZN34_INTERNAL_d95f2b18_4_k_cu_f6a17bd16thrust24THRUST_300001_SM_1000_NS8cuda_cub3parE - _ZN34_INTERNAL_d95f2b18_4_k_cu_f6a17bd14cuda3std3__48unexpectE)
_ZN34_INTERNAL_d95f2b18_4_k_cu_f6a17bd14cuda3std3__48unexpectE:
	.zero		1
	.type		_ZN34_INTERNAL_d95f2b18_4_k_cu_f6a17bd16thrust24THRUST_300001_SM_1000_NS8cuda_cub3parE,@object
	.size		_ZN34_INTERNAL_d95f2b18_4_k_cu_f6a17bd16thrust24THRUST_300001_SM_1000_NS8cuda_cub3parE,(_ZN34_INTERNAL_d95f2b18_4_k_cu_f6a17bd16thrust24THRUST_300001_SM_1000_NS12placeholders2_4E - _ZN34_INTERNAL_d95f2b18_4_k_cu_f6a17bd16thrust24THRUST_300001_SM_1000_NS8cuda_cub3parE)
_ZN34_INTERNAL_d95f2b18_4_k_cu_f6a17bd16thrust24THRUST_300001_SM_1000_NS8cuda_cub3parE:
	.zero		1
	.type		_ZN34_INTERNAL_d95f2b18_4_k_cu_f6a17bd16thrust24THRUST_300001_SM_1000_NS12placeholders2_4E,@object
	.size		_ZN34_INTERNAL_d95f2b18_4_k_cu_f6a17bd16thrust24THRUST_300001_SM_1000_NS12placeholders2_4E,(_ZN34_INTERNAL_d95f2b18_4_k_cu_f6a17bd14cuda3std3__45__cpo4cendE - _ZN34_INTERNAL_d95f2b18_4_k_cu_f6a17bd16thrust24THRUST_300001_SM_1000_NS12placeholders2_4E)
_ZN34_INTERNAL_d95f2b18_4_k_cu_f6a17bd16thrust24THRUST_300001_SM_1000_NS12placeholders2_4E:
	.zero		1
	.type		_ZN34_INTERNAL_d95f2b18_4_k_cu_f6a17bd14cuda3std3__45__cpo4cendE,@object
	.size		_ZN34_INTERNAL_d95f2b18_4_k_cu_f6a17bd14cuda3std3__45__cpo4cendE,(_ZN34_INTERNAL_d95f2b18_4_k_cu_f6a17bd14cuda3std6ranges3__45__cpo4cendE - _ZN34_INTERNAL_d95f2b18_4_k_cu_f6a17bd14cuda3std3__45__cpo4cendE)
_ZN34_INTERNAL_d95f2b18_4_k_cu_f6a17bd14cuda3std3__45__cpo4cendE:
	.zero		1
	.type		_ZN34_INTERNAL_d95f2b18_4_k_cu_f6a17bd14cuda3std6ranges3__45__cpo4cendE,@object
	.size		_ZN34_INTERNAL_d95f2b18_4_k_cu_f6a17bd14cuda3std6ranges3__45__cpo4cendE,(_ZN34_INTERNAL_d95f2b18_4_k_cu_f6a17bd14cuda3std3__420unreachable_sentinelE - _ZN34_INTERNAL_d95f2b18_4_k_cu_f6a17bd14cuda3std6ranges3__45__cpo4cendE)
_ZN34_INTERNAL_d95f2b18_4_k_cu_f6a17bd14cuda3std6ranges3__45__cpo4cendE:
	.zero		1
	.type		_ZN34_INTERNAL_d95f2b18_4_k_cu_f6a17bd14cuda3std3__420unreachable_sentinelE,@object
	.size		_ZN34_INTERNAL_d95f2b18_4_k_cu_f6a17bd14cuda3std3__420unreachable_sentinelE,(_ZN34_INTERNAL_d95f2b18_4_k_cu_f6a17bd14cuda3std6ranges3__45__cpo5ssizeE - _ZN34_INTERNAL_d95f2b18_4_k_cu_f6a17bd14cuda3std3__420unreachable_sentinelE)
_ZN34_INTERNAL_d95f2b18_4_k_cu_f6a17bd14cuda3std3__420unreachable_sentinelE:
	.zero		1
	.type		_ZN34_INTERNAL_d95f2b18_4_k_cu_f6a17bd14cuda3std6ranges3__45__cpo5ssizeE,@object
	.size		_ZN34_INTERNAL_d95f2b18_4_k_cu_f6a17bd14cuda3std6ranges3__45__cpo5ssizeE,(_ZN34_INTERNAL_d95f2b18_4_k_cu_f6a17bd16thrust24THRUST_300001_SM_1000_NS12placeholders2_8E - _ZN34_INTERNAL_d95f2b18_4_k_cu_f6a17bd14cuda3std6ranges3__45__cpo5ssizeE)
_ZN34_INTERNAL_d95f2b18_4_k_cu_f6a17bd14cuda3std6ranges3__45__cpo5ssizeE:
	.zero		1
	.type		_ZN34_INTERNAL_d95f2b18_4_k_cu_f6a17bd16thrust24THRUST_300001_SM_1000_NS12placeholders2_8E,@object
	.size		_ZN34_INTERNAL_d95f2b18_4_k_cu_f6a17bd16thrust24THRUST_300001_SM_1000_NS12placeholders2_8E,(_ZN34_INTERNAL_d95f2b18_4_k_cu_f6a17bd14cuda3std3__45__cpo5crendE - _ZN34_INTERNAL_d95f2b18_4_k_cu_f6a17bd16thrust24THRUST_300001_SM_1000_NS12placeholders2_8E)
_ZN34_INTERNAL_d95f2b18_4_k_cu_f6a17bd16thrust24THRUST_300001_SM_1000_NS12placeholders2_8E:
	.zero		1
	.type		_ZN34_INTERNAL_d95f2b18_4_k_cu_f6a17bd14cuda3std3__45__cpo5crendE,@object
	.size		_ZN34_INTERNAL_d95f2b18_4_k_cu_f6a17bd14cuda3std3__45__cpo5crendE,(_ZN34_INTERNAL_d95f2b18_4_k_cu_f6a17bd14cuda3std6ranges3__45__cpo4prevE - _ZN34_INTERNAL_d95f2b18_4_k_cu_f6a17bd14cuda3std3__45__cpo5crendE)
_ZN34_INTERNAL_d95f2b18_4_k_cu_f6a17bd14cuda3std3__45__cpo5crendE:
	.zero		1
	.type		_ZN34_INTERNAL_d95f2b18_4_k_cu_f6a17bd14cuda3std6ranges3__45__cpo4prevE,@object
	.size		_ZN34_INTERNAL_d95f2b18_4_k_cu_f6a17bd14cuda3std6ranges3__45__cpo4prevE,(_ZN34_INTERNAL_d95f2b18_4_k_cu_f6a17bd14cuda3std6ranges3__45__cpo9iter_moveE - _ZN34_INTERNAL_d95f2b18_4_k_cu_f6a17bd14cuda3std6ranges3__45__cpo4prevE)
_ZN34_INTERNAL_d95f2b18_4_k_cu_f6a17bd14cuda3std6ranges3__45__cpo4prevE:
	.zero		1
	.type		_ZN34_INTERNAL_d95f2b18_4_k_cu_f6a17bd14cuda3std6ranges3__45__cpo9iter_moveE,@object
	.size		_ZN34_INTERNAL_d95f2b18_4_k_cu_f6a17bd14cuda3std6ranges3__45__cpo9iter_moveE,(_ZN34_INTERNAL_d95f2b18_4_k_cu_f6a17bd16thrust24THRUST_300001_SM_1000_NS6system6detail10sequential3seqE - _ZN34_INTERNAL_d95f2b18_4_k_cu_f6a17bd14cuda3std6ranges3__45__cpo9iter_moveE)
_ZN34_INTERNAL_d95f2b18_4_k_cu_f6a17bd14cuda3std6ranges3__45__cpo9iter_moveE:
	.zero		1
	.type		_ZN34_INTERNAL_d95f2b18_4_k_cu_f6a17bd16thrust24THRUST_300001_SM_1000_NS6system6detail10sequential3seqE,@object
	.size		_ZN34_INTERNAL_d95f2b18_4_k_cu_f6a17bd16thrust24THRUST_300001_SM_1000_NS6system6detail10sequential3seqE,(.L_40 - _ZN34_INTERNAL_d95f2b18_4_k_cu_f6a17bd16thrust24THRUST_300001_SM_1000_NS6system6detail10sequential3seqE)
_ZN34_INTERNAL_d95f2b18_4_k_cu_f6a17bd16thrust24THRUST_300001_SM_1000_NS6system6detail10sequential3seqE:
	.zero		1
.L_40:


//--------------------- .nv.constant0._ZN3cub18CUB_300001_SM_10006detail11EmptyKernelIvEEvv --------------------------
	.section	.nv.constant0._ZN3cub18CUB_300001_SM_10006detail11EmptyKernelIvEEvv,"a",@progbits
	.sectionflags	@""
	.align	4
.nv.constant0._ZN3cub18CUB_300001_SM_10006detail11EmptyKernelIvEEvv:
	.zero		896


//--------------------- .nv.constant0._Z16binary_search_idPyPfS0_jy --------------------------
	.section	.nv.constant0._Z16binary_search_idPyPfS0_jy,"a",@progbits
	.sectionflags	@""
	.align	4
.nv.constant0._Z16binary_search_idPyPfS0_jy:
	.zero		936


//--------------------- .nv.constant0._Z7randomsP17curandStateXORWOWPf --------------------------
	.section	.nv.constant0._Z7randomsP17curandStateXORWOWPf,"a",@progbits
	.sectionflags	@""
	.align	4
.nv.constant0._Z7randomsP17curandStateXORWOWPf:
	.zero		912


//--------------------- .nv.constant0._Z4initjP17curandStateXORWOW --------------------------
	.section	.nv.constant0._Z4initjP17curandStateXORWOW,"a",@progbits
	.sectionflags	@""
	.align	4
.nv.constant0._Z4initjP17curandStateXORWOW:
	.zero		912


//--------------------- SYMBOLS --------------------------

	.type		.nv.reservedSmem.offset0,@object
	.size		.nv.reservedSmem.offset0,0x4
